	.target	sm_90a

	.elftype	@"ET_EXEC"


//--------------------- .note.nv.tkinfo           --------------------------
	.section	.note.nv.tkinfo,"",@"SHT_NOTE"
	.sectionflags	@"SHF_NOTE_NV_TKINFO"
	.tkinfo
        /*0018*/ 	.word	0x00000002
        /*0030*/ 	.string	""
        /*0030*/ 	.string	"ptxas"
        /*0030*/ 	.string	"Cuda compilation tools, release 13.0, V13.0.88"
        /*0030*/ 	.string	"Build cuda_13.0.r13.0/compiler.36424714_0"
        /*0030*/ 	.string	"-arch sm_90a -m 64 "



//--------------------- .note.nv.cuinfo           --------------------------
	.section	.note.nv.cuinfo,"",@"SHT_NOTE"
	.sectionflags	@"SHF_NOTE_NV_CUINFO"
        /*0018*/ 	.short	0x0002
        /*001a*/ 	.short	0x005a
        /*001c*/ 	.short	0x0082
	.zero		2


//--------------------- .nv.info                  --------------------------
	.section	.nv.info,"",@"SHT_CUDA_INFO"
	.align	4


	//----- nvinfo : EIATTR_REGCOUNT
	.align		4
        /*0000*/ 	.byte	0x04, 0x2f
        /*0002*/ 	.short	(.L_15 - .L_14)
	.align		4
.L_14:
        /*0004*/ 	.word	index@(_ZN7cutlass13device_kernelINS_4gemm6kernel13GemmUniversalIN4cute5tupleIJiiiiEEENS1_10collective13CollectiveMmaINS1_34MainloopSm90TmaGmmaWarpSpecializedILi7ENS5_IJNS4_1CILi2EEENSA_ILi4EEENSA_ILi1EEEEEENS1_35KernelTmaWarpSpecializedCooperativeEEENS5_IJNSA_ILi128EEESH_NSA_ILi32EEEEEEfNS5_IJlSD_lEEEfSK_NS4_8TiledMMAINS4_8MMA_AtomIJNS4_4SM904GMMA30MMA_64x128x8_F32TF32TF32_SS_TNILNSO_7ScaleInE1ELSQ_1EEEEEENS4_6LayoutINS5_IJSB_SD_SD_EEENS5_IJSD_NSA_ILi0EEESV_EEEEENS5_IJNS4_10UnderscoreESY_SY_EEEEENS4_23SM90_TMA_LOAD_MULTICASTENS4_14ComposedLayoutINS4_7SwizzleILi3ELi4ELi3EEENS4_18smem_ptr_flag_bitsILi32EEENST_INS5_IJNSA_ILi8EEESI_EEENS5_IJSI_SD_EEEEEEEvNS4_8identityES11_S1B_vS1C_EENS_8epilogue10collective6detail29Sm90TmaWarpSpecializedAdapterINS1F_15DefaultEpilogueIfSK_SK_NS1E_6thread17LinearCombinationIfLi1EffLNS1J_9ScaleType4KindE0ELNS_15FloatRoundStyleE2EfEENS1_15EpilogueDefaultEEEEEvvEEEEvNT_6ParamsE)
        /*0008*/ 	.word	0x000000a8


	//----- nvinfo : EIATTR_FRAME_SIZE
	.align		4
.L_15:
        /*000c*/ 	.byte	0x04, 0x11
        /*000e*/ 	.short	(.L_17 - .L_16)
	.align		4
.L_16:
        /*0010*/ 	.word	index@(_ZN7cutlass13device_kernelINS_4gemm6kernel13GemmUniversalIN4cute5tupleIJiiiiEEENS1_10collective13CollectiveMmaINS1_34MainloopSm90TmaGmmaWarpSpecializedILi7ENS5_IJNS4_1CILi2EEENSA_ILi4EEENSA_ILi1EEEEEENS1_35KernelTmaWarpSpecializedCooperativeEEENS5_IJNSA_ILi128EEESH_NSA_ILi32EEEEEEfNS5_IJlSD_lEEEfSK_NS4_8TiledMMAINS4_8MMA_AtomIJNS4_4SM904GMMA30MMA_64x128x8_F32TF32TF32_SS_TNILNSO_7ScaleInE1ELSQ_1EEEEEENS4_6LayoutINS5_IJSB_SD_SD_EEENS5_IJSD_NSA_ILi0EEESV_EEEEENS5_IJNS4_10UnderscoreESY_SY_EEEEENS4_23SM90_TMA_LOAD_MULTICASTENS4_14ComposedLayoutINS4_7SwizzleILi3ELi4ELi3EEENS4_18smem_ptr_flag_bitsILi32EEENST_INS5_IJNSA_ILi8EEESI_EEENS5_IJSI_SD_EEEEEEEvNS4_8identityES11_S1B_vS1C_EENS_8epilogue10collective6detail29Sm90TmaWarpSpecializedAdapterINS1F_15DefaultEpilogueIfSK_SK_NS1E_6thread17LinearCombinationIfLi1EffLNS1J_9ScaleType4KindE0ELNS_15FloatRoundStyleE2EfEENS1_15EpilogueDefaultEEEEEvvEEEEvNT_6ParamsE)
        /*0014*/ 	.word	0x00000000


	//----- nvinfo : EIATTR_MIN_STACK_SIZE
	.align		4
.L_17:
        /*0018*/ 	.byte	0x04, 0x12
        /*001a*/ 	.short	(.L_19 - .L_18)
	.align		4
.L_18:
        /*001c*/ 	.word	index@(_ZN7cutlass13device_kernelINS_4gemm6kernel13GemmUniversalIN4cute5tupleIJiiiiEEENS1_10collective13CollectiveMmaINS1_34MainloopSm90TmaGmmaWarpSpecializedILi7ENS5_IJNS4_1CILi2EEENSA_ILi4EEENSA_ILi1EEEEEENS1_35KernelTmaWarpSpecializedCooperativeEEENS5_IJNSA_ILi128EEESH_NSA_ILi32EEEEEEfNS5_IJlSD_lEEEfSK_NS4_8TiledMMAINS4_8MMA_AtomIJNS4_4SM904GMMA30MMA_64x128x8_F32TF32TF32_SS_TNILNSO_7ScaleInE1ELSQ_1EEEEEENS4_6LayoutINS5_IJSB_SD_SD_EEENS5_IJSD_NSA_ILi0EEESV_EEEEENS5_IJNS4_10UnderscoreESY_SY_EEEEENS4_23SM90_TMA_LOAD_MULTICASTENS4_14ComposedLayoutINS4_7SwizzleILi3ELi4ELi3EEENS4_18smem_ptr_flag_bitsILi32EEENST_INS5_IJNSA_ILi8EEESI_EEENS5_IJSI_SD_EEEEEEEvNS4_8identityES11_S1B_vS1C_EENS_8epilogue10collective6detail29Sm90TmaWarpSpecializedAdapterINS1F_15DefaultEpilogueIfSK_SK_NS1E_6thread17LinearCombinationIfLi1EffLNS1J_9ScaleType4KindE0ELNS_15FloatRoundStyleE2EfEENS1_15EpilogueDefaultEEEEEvvEEEEvNT_6ParamsE)
        /*0020*/ 	.word	0x00000000
.L_19:


//--------------------- .nv.compat                --------------------------
	.section	.nv.compat,"",@"SHT_CUDA_COMPAT_INFO"
	.align	4
        /*0000*/ 	.byte	0x02, 0x09, 0x01, 0x00, 0x02, 0x02, 0x04, 0x00, 0x02, 0x05, 0x05, 0x00, 0x03, 0x07, 0x01, 0x01
        /*0010*/ 	.byte	0x02, 0x03, 0x01, 0x00, 0x02, 0x06, 0x01, 0x00, 0x04, 0x0b, 0x08, 0x00, 0x00, 0x00, 0x00, 0x00
        /*0020*/ 	.byte	0x00, 0x00, 0x00, 0x00


//--------------------- .nv.info._ZN7cutlass13device_kernelINS_4gemm6kernel13GemmUniversalIN4cute5tupleIJiiiiEEENS1_10collective13CollectiveMmaINS1_34MainloopSm90TmaGmmaWarpSpecializedILi7ENS5_IJNS4_1CILi2EEENSA_ILi4EEENSA_ILi1EEEEEENS1_35KernelTmaWarpSpecializedCooperativeEEENS5_IJNSA_ILi128EEESH_NSA_ILi32EEEEEEfNS5_IJlSD_lEEEfSK_NS4_8TiledMMAINS4_8MMA_AtomIJNS4_4SM904GMMA30MMA_64x128x8_F32TF32TF32_SS_TNILNSO_7ScaleInE1ELSQ_1EEEEEENS4_6LayoutINS5_IJSB_SD_SD_EEENS5_IJSD_NSA_ILi0EEESV_EEEEENS5_IJNS4_10UnderscoreESY_SY_EEEEENS4_23SM90_TMA_LOAD_MULTICASTENS4_14ComposedLayoutINS4_7SwizzleILi3ELi4ELi3EEENS4_18smem_ptr_flag_bitsILi32EEENST_INS5_IJNSA_ILi8EEESI_EEENS5_IJSI_SD_EEEEEEEvNS4_8identityES11_S1B_vS1C_EENS_8epilogue10collective6detail29Sm90TmaWarpSpecializedAdapterINS1F_15DefaultEpilogueIfSK_SK_NS1E_6thread17LinearCombinationIfLi1EffLNS1J_9ScaleType4KindE0ELNS_15FloatRoundStyleE2EfEENS1_15EpilogueDefaultEEEEEvvEEEEvNT_6ParamsE --------------------------
	.section	.nv.info._ZN7cutlass13device_kernelINS_4gemm6kernel13GemmUniversalIN4cute5tupleIJiiiiEEENS1_10collective13CollectiveMmaINS1_34MainloopSm90TmaGmmaWarpSpecializedILi7ENS5_IJNS4_1CILi2EEENSA_ILi4EEENSA_ILi1EEEEEENS1_35KernelTmaWarpSpecializedCooperativeEEENS5_IJNSA_ILi128EEESH_NSA_ILi32EEEEEEfNS5_IJlSD_lEEEfSK_NS4_8TiledMMAINS4_8MMA_AtomIJNS4_4SM904GMMA30MMA_64x128x8_F32TF32TF32_SS_TNILNSO_7ScaleInE1ELSQ_1EEEEEENS4_6LayoutINS5_IJSB_SD_SD_EEENS5_IJSD_NSA_ILi0EEESV_EEEEENS5_IJNS4_10UnderscoreESY_SY_EEEEENS4_23SM90_TMA_LOAD_MULTICASTENS4_14ComposedLayoutINS4_7SwizzleILi3ELi4ELi3EEENS4_18smem_ptr_flag_bitsILi32EEENST_INS5_IJNSA_ILi8EEESI_EEENS5_IJSI_SD_EEEEEEEvNS4_8identityES11_S1B_vS1C_EENS_8epilogue10collective6detail29Sm90TmaWarpSpecializedAdapterINS1F_15DefaultEpilogueIfSK_SK_NS1E_6thread17LinearCombinationIfLi1EffLNS1J_9ScaleType4KindE0ELNS_15FloatRoundStyleE2EfEENS1_15EpilogueDefaultEEEEEvvEEEEvNT_6ParamsE,"",@"SHT_CUDA_INFO"
	.sectionflags	@""
	.align	4


	//----- nvinfo : EIATTR_CUDA_API_VERSION
	.align		4
        /*0000*/ 	.byte	0x04, 0x37
        /*0002*/ 	.short	(.L_21 - .L_20)
.L_20:
        /*0004*/ 	.word	0x00000082


	//----- nvinfo : EIATTR_KPARAM_INFO
	.align		4
.L_21:
        /*0008*/ 	.byte	0x04, 0x17
        /*000a*/ 	.short	(.L_23 - .L_22)
.L_22:
        /*000c*/ 	.word	0x00000000
        /*0010*/ 	.short	0x0000
        /*0012*/ 	.short	0x0070
        /*0014*/ 	.byte	0x00, 0xf0, 0x01, 0x10


	//----- nvinfo : EIATTR_SPARSE_MMA_MASK
	.align		4
.L_23:
        /*0018*/ 	.byte	0x03, 0x50
        /*001a*/ 	.short	0x0000


	//----- nvinfo : EIATTR_MAXREG_COUNT
	.align		4
        /*001c*/ 	.byte	0x03, 0x1b
        /*001e*/ 	.short	0x00a8


	//----- nvinfo : EIATTR_NUM_BARRIERS
	.align		4
        /*0020*/ 	.byte	0x02, 0x4c
        /*0022*/ 	.byte	0x01
	.zero		1


	//----- nvinfo : EIATTR_EXTERNS
	.align		4
        /*0024*/ 	.byte	0x04, 0x0f
        /*0026*/ 	.short	(.L_25 - .L_24)


	//   ....[0]....
	.align		4
.L_24:
        /*0028*/ 	.word	index@(__assertfail)


	//----- nvinfo : EIATTR_MERCURY_ISA_VERSION
	.align		4
.L_25:
        /*002c*/ 	.byte	0x03, 0x5f
        /*002e*/ 	.short	0x0101


	//----- nvinfo : EIATTR_INT_WARP_WIDE_INSTR_OFFSETS
	.align		4
        /*0030*/ 	.byte	0x04, 0x31
        /*0032*/ 	.short	(.L_27 - .L_26)


	//   ....[0]....
.L_26:
        /*0034*/ 	.word	0x000004e0


	//   ....[1]....
        /*0038*/ 	.word	0x00000510


	//   ....[2]....
        /*003c*/ 	.word	0x000006b0


	//----- nvinfo : EIATTR_COOP_GROUP_MASK_REGIDS
	.align		4
.L_27:
        /*0040*/ 	.byte	0x04, 0x29
        /*0042*/ 	.short	(.L_29 - .L_28)


	//   ....[0]....
.L_28:
        /*0044*/ 	.word	0xffffffff


	//   ....[1]....
        /*0048*/ 	.word	0xffffffff


	//   ....[2]....
        /*004c*/ 	.word	0xffffffff


	//   ....[3]....
        /*0050*/ 	.word	0xffffffff


	//   ....[4]....
        /*0054*/ 	.word	0xffffffff


	//   ....[5]....
        /*0058*/ 	.word	0xffffffff


	//----- nvinfo : EIATTR_COOP_GROUP_INSTR_OFFSETS
	.align		4
.L_29:
        /*005c*/ 	.byte	0x04, 0x28
        /*005e*/ 	.short	(.L_31 - .L_30)


	//   ....[0]....
.L_30:
        /*0060*/ 	.word	0x00000060


	//   ....[1]....
        /*0064*/ 	.word	0x00000070


	//   ....[2]....
        /*0068*/ 	.word	0x00000130


	//   ....[3]....
        /*006c*/ 	.word	0x00000330


	//   ....[4]....
        /*0070*/ 	.word	0x00000860


	//   ....[5]....
        /*0074*/ 	.word	0x000014e0


	//----- nvinfo : EIATTR_REG_RECONFIG
	.align		4
.L_31:
        /*0078*/ 	.byte	0x01, 0x54
	.zero		2


	//----- nvinfo : EIATTR_SYSCALL_OFFSETS
	.align		4
        /*007c*/ 	.byte	0x04, 0x46
        /*007e*/ 	.short	(.L_33 - .L_32)


	//   ....[0]....
.L_32:
        /*0080*/ 	.word	0x000016d0


	//----- nvinfo : EIATTR_MBARRIER_INSTR_OFFSETS
	.align		4
.L_33:
        /*0084*/ 	.byte	0x04, 0x39
        /*0086*/ 	.short	(.L_35 - .L_34)


	//   ....[0]....
.L_34:
        /*0088*/ 	.word	0x00000230
        /*008c*/ 	.word	0x000000ff
        /*0090*/ 	.word	0x00000000
        /*0094*/ 	.short	0x0100
        /*0096*/ 	.byte	0x08
	.zero		1


	//   ....[1]....
        /*0098*/ 	.word	0x00000240
        /*009c*/ 	.word	0x000000ff
        /*00a0*/ 	.word	0x00000038
        /*00a4*/ 	.short	0x0100
        /*00a6*/ 	.byte	0x08
	.zero		1


	//   ....[2]....
        /*00a8*/ 	.word	0x00000250
        /*00ac*/ 	.word	0x000000ff
        /*00b0*/ 	.word	0x00000008
        /*00b4*/ 	.short	0x0100
        /*00b6*/ 	.byte	0x08
	.zero		1


	//   ....[3]....
        /*00b8*/ 	.word	0x00000260
        /*00bc*/ 	.word	0x000000ff
        /*00c0*/ 	.word	0x00000040
        /*00c4*/ 	.short	0x0100
        /*00c6*/ 	.byte	0x08
	.zero		1


	//   ....[4]....
        /*00c8*/ 	.word	0x00000270
        /*00cc*/ 	.word	0x000000ff
        /*00d0*/ 	.word	0x00000010
        /*00d4*/ 	.short	0x0100
        /*00d6*/ 	.byte	0x08
	.zero		1


	//   ....[5]....
        /*00d8*/ 	.word	0x00000280
        /*00dc*/ 	.word	0x000000ff
        /*00e0*/ 	.word	0x00000048
        /*00e4*/ 	.short	0x0100
        /*00e6*/ 	.byte	0x08
	.zero		1


	//   ....[6]....
        /*00e8*/ 	.word	0x00000290
        /*00ec*/ 	.word	0x000000ff
        /*00f0*/ 	.word	0x00000018
        /*00f4*/ 	.short	0x0100
        /*00f6*/ 	.byte	0x08
	.zero		1


	//   ....[7]....
        /*00f8*/ 	.word	0x000002a0
        /*00fc*/ 	.word	0x000000ff
        /*0100*/ 	.word	0x00000050
        /*0104*/ 	.short	0x0100
        /*0106*/ 	.byte	0x08
	.zero		1


	//   ....[8]....
        /*0108*/ 	.word	0x000002b0
        /*010c*/ 	.word	0x000000ff
        /*0110*/ 	.word	0x00000020
        /*0114*/ 	.short	0x0100
        /*0116*/ 	.byte	0x08
	.zero		1


	//   ....[9]....
        /*0118*/ 	.word	0x000002c0
        /*011c*/ 	.word	0x000000ff
        /*0120*/ 	.word	0x00000058
        /*0124*/ 	.short	0x0100
        /*0126*/ 	.byte	0x08
	.zero		1


	//   ....[10]....
        /*0128*/ 	.word	0x000002d0
        /*012c*/ 	.word	0x000000ff
        /*0130*/ 	.word	0x00000028
        /*0134*/ 	.short	0x0100
        /*0136*/ 	.byte	0x08
	.zero		1


	//   ....[11]....
        /*0138*/ 	.word	0x000002e0
        /*013c*/ 	.word	0x000000ff
        /*0140*/ 	.word	0x00000060
        /*0144*/ 	.short	0x0100
        /*0146*/ 	.byte	0x08
	.zero		1


	//   ....[12]....
        /*0148*/ 	.word	0x000002f0
        /*014c*/ 	.word	0x000000ff
        /*0150*/ 	.word	0x00000030
        /*0154*/ 	.short	0x0100
        /*0156*/ 	.byte	0x08
	.zero		1


	//   ....[13]....
        /*0158*/ 	.word	0x00000300
        /*015c*/ 	.word	0x000000ff
        /*0160*/ 	.word	0x00000068
        /*0164*/ 	.short	0x0100
        /*0166*/ 	.byte	0x08
	.zero		1


	//   ....[14]....
        /*0168*/ 	.word	0x00000740
        /*016c*/ 	.word	0x000000ff
        /*0170*/ 	.word	0x00000080
        /*0174*/ 	.short	0x0100
        /*0176*/ 	.byte	0x06
	.zero		1


	//   ....[15]....
        /*0178*/ 	.word	0x000007e0
        /*017c*/ 	.word	0x000000ff
        /*0180*/ 	.word	0x00000088
        /*0184*/ 	.short	0x0100
        /*0186*/ 	.byte	0x06
	.zero		1


	//   ....[16]....
        /*0188*/ 	.word	0x00001790
        /*018c*/ 	.word	0x00000003
        /*0190*/ 	.word	0x00000000
        /*0194*/ 	.short	0x010a
        /*0196*/ 	.byte	0x3f
	.zero		1


	//   ....[17]....
        /*0198*/ 	.word	0x000017f0
        /*019c*/ 	.word	0x00000003
        /*01a0*/ 	.word	0x00000000
        /*01a4*/ 	.short	0x010a
        /*01a6*/ 	.byte	0x3f
	.zero		1


	//   ....[18]....
        /*01a8*/ 	.word	0x00001b70
        /*01ac*/ 	.word	0x00000005
        /*01b0*/ 	.word	0x00000000
        /*01b4*/ 	.short	0x010a
        /*01b6*/ 	.byte	0x3f
	.zero		1


	//   ....[19]....
        /*01b8*/ 	.word	0x00001bb0
        /*01bc*/ 	.word	0x00000005
        /*01c0*/ 	.word	0x00000000
        /*01c4*/ 	.short	0x010a
        /*01c6*/ 	.byte	0x3f
	.zero		1


	//   ....[20]....
        /*01c8*/ 	.word	0x00001e10
        /*01cc*/ 	.word	0x00000004
        /*01d0*/ 	.word	0x00000000
        /*01d4*/ 	.short	0x0101
        /*01d6*/ 	.byte	0x3f
	.zero		1


	//   ....[21]....
        /*01d8*/ 	.word	0x00002030
        /*01dc*/ 	.word	0x00000000
        /*01e0*/ 	.word	0x00000000
        /*01e4*/ 	.short	0x0101
        /*01e6*/ 	.byte	0x3f
	.zero		1


	//   ....[22]....
        /*01e8*/ 	.word	0x00006600
        /*01ec*/ 	.word	0x00000015
        /*01f0*/ 	.word	0x00000038
        /*01f4*/ 	.short	0x010a
        /*01f6*/ 	.byte	0x3f
	.zero		1


	//   ....[23]....
        /*01f8*/ 	.word	0x00006a20
        /*01fc*/ 	.word	0x00000006
        /*0200*/ 	.word	0x00000088
        /*0204*/ 	.short	0x0101
        /*0206*/ 	.byte	0x3f
	.zero		1


	//   ....[24]....
        /*0208*/ 	.word	0x00007120
        /*020c*/ 	.word	0x00000007
        /*0210*/ 	.word	0x00000000
        /*0214*/ 	.short	0x010a
        /*0216*/ 	.byte	0x3f
	.zero		1


	//   ....[25]....
        /*0218*/ 	.word	0x000071a0
        /*021c*/ 	.word	0x00000008
        /*0220*/ 	.word	0x00000000
        /*0224*/ 	.short	0x010a
        /*0226*/ 	.byte	0x3f
	.zero		1


	//   ....[26]....
        /*0228*/ 	.word	0x00007230
        /*022c*/ 	.word	0x00000009
        /*0230*/ 	.word	0x00000000
        /*0234*/ 	.short	0x010a
        /*0236*/ 	.byte	0x3f
	.zero		1


	//   ....[27]....
        /*0238*/ 	.word	0x000072c0
        /*023c*/ 	.word	0x00000008
        /*0240*/ 	.word	0x00000000
        /*0244*/ 	.short	0x010a
        /*0246*/ 	.byte	0x3f
	.zero		1


	//   ....[28]....
        /*0248*/ 	.word	0x00007350
        /*024c*/ 	.word	0x00000009
        /*0250*/ 	.word	0x00000000
        /*0254*/ 	.short	0x010a
        /*0256*/ 	.byte	0x3f
	.zero		1


	//   ....[29]....
        /*0258*/ 	.word	0x000073e0
        /*025c*/ 	.word	0x00000006
        /*0260*/ 	.word	0x00000000
        /*0264*/ 	.short	0x010a
        /*0266*/ 	.byte	0x3f
	.zero		1


	//   ....[30]....
        /*0268*/ 	.word	0x00007470
        /*026c*/ 	.word	0x00000003
        /*0270*/ 	.word	0x00000000
        /*0274*/ 	.short	0x010a
        /*0276*/ 	.byte	0x3f
	.zero		1


	//   ....[31]....
        /*0278*/ 	.word	0x000074d0
        /*027c*/ 	.word	0x00000003
        /*0280*/ 	.word	0x00000000
        /*0284*/ 	.short	0x010a
        /*0286*/ 	.byte	0x3f
	.zero		1


	//   ....[32]....
        /*0288*/ 	.word	0x00007520
        /*028c*/ 	.word	0x00000005
        /*0290*/ 	.word	0x00000000
        /*0294*/ 	.short	0x010a
        /*0296*/ 	.byte	0x3f
	.zero		1


	//   ....[33]....
        /*0298*/ 	.word	0x000075f0
        /*029c*/ 	.word	0x00000015
        /*02a0*/ 	.word	0x00000038
        /*02a4*/ 	.short	0x010a
        /*02a6*/ 	.byte	0x3f
	.zero		1


	//   ....[34]....
        /*02a8*/ 	.word	0x000076c0
        /*02ac*/ 	.word	0x00000007
        /*02b0*/ 	.word	0x00000000
        /*02b4*/ 	.short	0x010a
        /*02b6*/ 	.byte	0x3f
	.zero		1


	//   ....[35]....
        /*02b8*/ 	.word	0x00007710
        /*02bc*/ 	.word	0x00000008
        /*02c0*/ 	.word	0x00000000
        /*02c4*/ 	.short	0x010a
        /*02c6*/ 	.byte	0x3f
	.zero		1


	//   ....[36]....
        /*02c8*/ 	.word	0x00007760
        /*02cc*/ 	.word	0x00000009
        /*02d0*/ 	.word	0x00000000
        /*02d4*/ 	.short	0x010a
        /*02d6*/ 	.byte	0x3f
	.zero		1


	//   ....[37]....
        /*02d8*/ 	.word	0x000077b0
        /*02dc*/ 	.word	0x00000008
        /*02e0*/ 	.word	0x00000000
        /*02e4*/ 	.short	0x010a
        /*02e6*/ 	.byte	0x3f
	.zero		1


	//   ....[38]....
        /*02e8*/ 	.word	0x00007800
        /*02ec*/ 	.word	0x00000009
        /*02f0*/ 	.word	0x00000000
        /*02f4*/ 	.short	0x010a
        /*02f6*/ 	.byte	0x3f
	.zero		1


	//   ....[39]....
        /*02f8*/ 	.word	0x00007850
        /*02fc*/ 	.word	0x00000006
        /*0300*/ 	.word	0x00000000
        /*0304*/ 	.short	0x010a
        /*0306*/ 	.byte	0x3f
	.zero		1


	//----- nvinfo : EIATTR_NUM_MBARRIERS
	.align		4
.L_35:
        /*0308*/ 	.byte	0x03, 0x38
        /*030a*/ 	.short	0x0010


	//----- nvinfo : EIATTR_EXIT_INSTR_OFFSETS
	.align		4
        /*030c*/ 	.byte	0x04, 0x1c
        /*030e*/ 	.short	(.L_37 - .L_36)


	//   ....[0]....
.L_36:
        /*0310*/ 	.word	0x00000a30


	//   ....[1]....
        /*0314*/ 	.word	0x00001240


	//   ....[2]....
        /*0318*/ 	.word	0x00005cc0


	//   ....[3]....
        /*031c*/ 	.word	0x00006220


	//   ....[4]....
        /*0320*/ 	.word	0x000074c0


	//----- nvinfo : EIATTR_MAX_THREADS
	.align		4
.L_37:
        /*0324*/ 	.byte	0x04, 0x05
        /*0326*/ 	.short	(.L_39 - .L_38)
.L_38:
        /*0328*/ 	.word	0x00000180
        /*032c*/ 	.word	0x00000001
        /*0330*/ 	.word	0x00000001


	//----- nvinfo : EIATTR_CRS_STACK_SIZE
	.align		4
.L_39:
        /*0334*/ 	.byte	0x04, 0x1e
        /*0336*/ 	.short	(.L_41 - .L_40)
.L_40:
        /*0338*/ 	.word	0x00000000


	//----- nvinfo : EIATTR_CBANK_PARAM_SIZE
	.align		4
.L_41:
        /*033c*/ 	.byte	0x03, 0x19
        /*033e*/ 	.short	0x0470


	//----- nvinfo : EIATTR_PARAM_CBANK
	.align		4
        /*0340*/ 	.byte	0x04, 0x0a
        /*0342*/ 	.short	(.L_43 - .L_42)
	.align		4
.L_42:
        /*0344*/ 	.word	index@(.nv.constant0._ZN7cutlass13device_kernelINS_4gemm6kernel13GemmUniversalIN4cute5tupleIJiiiiEEENS1_10collective13CollectiveMmaINS1_34MainloopSm90TmaGmmaWarpSpecializedILi7ENS5_IJNS4_1CILi2EEENSA_ILi4EEENSA_ILi1EEEEEENS1_35KernelTmaWarpSpecializedCooperativeEEENS5_IJNSA_ILi128EEESH_NSA_ILi32EEEEEEfNS5_IJlSD_lEEEfSK_NS4_8TiledMMAINS4_8MMA_AtomIJNS4_4SM904GMMA30MMA_64x128x8_F32TF32TF32_SS_TNILNSO_7ScaleInE1ELSQ_1EEEEEENS4_6LayoutINS5_IJSB_SD_SD_EEENS5_IJSD_NSA_ILi0EEESV_EEEEENS5_IJNS4_10UnderscoreESY_SY_EEEEENS4_23SM90_TMA_LOAD_MULTICASTENS4_14ComposedLayoutINS4_7SwizzleILi3ELi4ELi3EEENS4_18smem_ptr_flag_bitsILi32EEENST_INS5_IJNSA_ILi8EEESI_EEENS5_IJSI_SD_EEEEEEEvNS4_8identityES11_S1B_vS1C_EENS_8epilogue10collective6detail29Sm90TmaWarpSpecializedAdapterINS1F_15DefaultEpilogueIfSK_SK_NS1E_6thread17LinearCombinationIfLi1EffLNS1J_9ScaleType4KindE0ELNS_15FloatRoundStyleE2EfEENS1_15EpilogueDefaultEEEEEvvEEEEvNT_6ParamsE)
        /*0348*/ 	.short	0x0210
        /*034a*/ 	.short	0x0470


	//----- nvinfo : EIATTR_SW_WAR
	.align		4
.L_43:
        /*034c*/ 	.byte	0x04, 0x36
        /*034e*/ 	.short	(.L_45 - .L_44)
.L_44:
        /*0350*/ 	.word	0x00000008
.L_45:


//--------------------- .nv.callgraph             --------------------------
	.section	.nv.callgraph,"",@"SHT_CUDA_CALLGRAPH"
	.align	4
	.sectionentsize	8
	.align		4
        /*0000*/ 	.word	0x00000000
	.align		4
        /*0004*/ 	.word	0xffffffff
	.align		4
        /*0008*/ 	.word	index@(_ZN7cutlass13device_kernelINS_4gemm6kernel13GemmUniversalIN4cute5tupleIJiiiiEEENS1_10collective13CollectiveMmaINS1_34MainloopSm90TmaGmmaWarpSpecializedILi7ENS5_IJNS4_1CILi2EEENSA_ILi4EEENSA_ILi1EEEEEENS1_35KernelTmaWarpSpecializedCooperativeEEENS5_IJNSA_ILi128EEESH_NSA_ILi32EEEEEEfNS5_IJlSD_lEEEfSK_NS4_8TiledMMAINS4_8MMA_AtomIJNS4_4SM904GMMA30MMA_64x128x8_F32TF32TF32_SS_TNILNSO_7ScaleInE1ELSQ_1EEEEEENS4_6LayoutINS5_IJSB_SD_SD_EEENS5_IJSD_NSA_ILi0EEESV_EEEEENS5_IJNS4_10UnderscoreESY_SY_EEEEENS4_23SM90_TMA_LOAD_MULTICASTENS4_14ComposedLayoutINS4_7SwizzleILi3ELi4ELi3EEENS4_18smem_ptr_flag_bitsILi32EEENST_INS5_IJNSA_ILi8EEESI_EEENS5_IJSI_SD_EEEEEEEvNS4_8identityES11_S1B_vS1C_EENS_8epilogue10collective6detail29Sm90TmaWarpSpecializedAdapterINS1F_15DefaultEpilogueIfSK_SK_NS1E_6thread17LinearCombinationIfLi1EffLNS1J_9ScaleType4KindE0ELNS_15FloatRoundStyleE2EfEENS1_15EpilogueDefaultEEEEEvvEEEEvNT_6ParamsE)
	.align		4
        /*000c*/ 	.word	index@(__assertfail)
	.align		4
        /*0010*/ 	.word	0x00000000
	.align		4
        /*0014*/ 	.word	0xfffffffe
	.align		4
        /*0018*/ 	.word	0x00000000
	.align		4
        /*001c*/ 	.word	0xfffffffd
	.align		4
        /*0020*/ 	.word	0x00000000
	.align		4
        /*0024*/ 	.word	0xfffffffc


//--------------------- .nv.constant4             --------------------------
	.section	.nv.constant4,"a",@progbits
	.align	8
	.align		8
.nv.constant4:
        /*0000*/ 	.dword	__assertfail
	.align		8
        /*0008*/ 	.dword	__unnamed_1
	.align		8
        /*0010*/ 	.dword	_ZN40_INTERNAL_b221dbe5_4_k_cu_cc01ba55_211514cuda3std3__45__cpo5beginE
	.align		8
        /*0018*/ 	.dword	_ZN40_INTERNAL_b221dbe5_4_k_cu_cc01ba55_211514cuda3std3__45__cpo3endE
	.align		8
        /*0020*/ 	.dword	_ZN40_INTERNAL_b221dbe5_4_k_cu_cc01ba55_211514cuda3std3__45__cpo6cbeginE
	.align		8
        /*0028*/ 	.dword	_ZN40_INTERNAL_b221dbe5_4_k_cu_cc01ba55_211514cuda3std3__45__cpo4cendE
	.align		8
        /*0030*/ 	.dword	_ZN40_INTERNAL_b221dbe5_4_k_cu_cc01ba55_211514cuda3std3__442_GLOBAL__N__b221dbe5_4_k_cu_cc01ba55_211516ignoreE
	.align		8
        /*0038*/ 	.dword	_ZN40_INTERNAL_b221dbe5_4_k_cu_cc01ba55_211514cuda3std3__419piecewise_constructE
	.align		8
        /*0040*/ 	.dword	_ZN40_INTERNAL_b221dbe5_4_k_cu_cc01ba55_211514cuda3std3__48in_placeE
	.align		8
        /*0048*/ 	.dword	_ZN40_INTERNAL_b221dbe5_4_k_cu_cc01ba55_211514cuda3std6ranges3__45__cpo4swapE
	.align		8
        /*0050*/ 	.dword	_ZN40_INTERNAL_b221dbe5_4_k_cu_cc01ba55_211514cuda3std6ranges3__45__cpo9iter_moveE
	.align		8
        /*0058*/ 	.dword	_ZN40_INTERNAL_b221dbe5_4_k_cu_cc01ba55_211514cute7productE
	.align		8
        /*0060*/ 	.dword	_ZN40_INTERNAL_b221dbe5_4_k_cu_cc01ba55_211514cute1_E
	.align		8
        /*0068*/ 	.dword	$str$22
	.align		8
        /*0070*/ 	.dword	$str$23


//--------------------- .text._ZN7cutlass13device_kernelINS_4gemm6kernel13GemmUniversalIN4cute5tupleIJiiiiEEENS1_10collective13CollectiveMmaINS1_34MainloopSm90TmaGmmaWarpSpecializedILi7ENS5_IJNS4_1CILi2EEENSA_ILi4EEENSA_ILi1EEEEEENS1_35KernelTmaWarpSpecializedCooperativeEEENS5_IJNSA_ILi128EEESH_NSA_ILi32EEEEEEfNS5_IJlSD_lEEEfSK_NS4_8TiledMMAINS4_8MMA_AtomIJNS4_4SM904GMMA30MMA_64x128x8_F32TF32TF32_SS_TNILNSO_7ScaleInE1ELSQ_1EEEEEENS4_6LayoutINS5_IJSB_SD_SD_EEENS5_IJSD_NSA_ILi0EEESV_EEEEENS5_IJNS4_10UnderscoreESY_SY_EEEEENS4_23SM90_TMA_LOAD_MULTICASTENS4_14ComposedLayoutINS4_7SwizzleILi3ELi4ELi3EEENS4_18smem_ptr_flag_bitsILi32EEENST_INS5_IJNSA_ILi8EEESI_EEENS5_IJSI_SD_EEEEEEEvNS4_8identityES11_S1B_vS1C_EENS_8epilogue10collective6detail29Sm90TmaWarpSpecializedAdapterINS1F_15DefaultEpilogueIfSK_SK_NS1E_6thread17LinearCombinationIfLi1EffLNS1J_9ScaleType4KindE0ELNS_15FloatRoundStyleE2EfEENS1_15EpilogueDefaultEEEEEvvEEEEvNT_6ParamsE --------------------------
	.section	.text._ZN7cutlass13device_kernelINS_4gemm6kernel13GemmUniversalIN4cute5tupleIJiiiiEEENS1_10collective13CollectiveMmaINS1_34MainloopSm90TmaGmmaWarpSpecializedILi7ENS5_IJNS4_1CILi2EEENSA_ILi4EEENSA_ILi1EEEEEENS1_35KernelTmaWarpSpecializedCooperativeEEENS5_IJNSA_ILi128EEESH_NSA_ILi32EEEEEEfNS5_IJlSD_lEEEfSK_NS4_8TiledMMAINS4_8MMA_AtomIJNS4_4SM904GMMA30MMA_64x128x8_F32TF32TF32_SS_TNILNSO_7ScaleInE1ELSQ_1EEEEEENS4_6LayoutINS5_IJSB_SD_SD_EEENS5_IJSD_NSA_ILi0EEESV_EEEEENS5_IJNS4_10UnderscoreESY_SY_EEEEENS4_23SM90_TMA_LOAD_MULTICASTENS4_14ComposedLayoutINS4_7SwizzleILi3ELi4ELi3EEENS4_18smem_ptr_flag_bitsILi32EEENST_INS5_IJNSA_ILi8EEESI_EEENS5_IJSI_SD_EEEEEEEvNS4_8identityES11_S1B_vS1C_EENS_8epilogue10collective6detail29Sm90TmaWarpSpecializedAdapterINS1F_15DefaultEpilogueIfSK_SK_NS1E_6thread17LinearCombinationIfLi1EffLNS1J_9ScaleType4KindE0ELNS_15FloatRoundStyleE2EfEENS1_15EpilogueDefaultEEEEEvvEEEEvNT_6ParamsE,"ax",@progbits
	.align	128
.text._ZN7cutlass13device_kernelINS_4gemm6kernel13GemmUniversalIN4cute5tupleIJiiiiEEENS1_10collective13CollectiveMmaINS1_34MainloopSm90TmaGmmaWarpSpecializedILi7ENS5_IJNS4_1CILi2EEENSA_ILi4EEENSA_ILi1EEEEEENS1_35KernelTmaWarpSpecializedCooperativeEEENS5_IJNSA_ILi128EEESH_NSA_ILi32EEEEEEfNS5_IJlSD_lEEEfSK_NS4_8TiledMMAINS4_8MMA_AtomIJNS4_4SM904GMMA30MMA_64x128x8_F32TF32TF32_SS_TNILNSO_7ScaleInE1ELSQ_1EEEEEENS4_6LayoutINS5_IJSB_SD_SD_EEENS5_IJSD_NSA_ILi0EEESV_EEEEENS5_IJNS4_10UnderscoreESY_SY_EEEEENS4_23SM90_TMA_LOAD_MULTICASTENS4_14ComposedLayoutINS4_7SwizzleILi3ELi4ELi3EEENS4_18smem_ptr_flag_bitsILi32EEENST_INS5_IJNSA_ILi8EEESI_EEENS5_IJSI_SD_EEEEEEEvNS4_8identityES11_S1B_vS1C_EENS_8epilogue10collective6detail29Sm90TmaWarpSpecializedAdapterINS1F_15DefaultEpilogueIfSK_SK_NS1E_6thread17LinearCombinationIfLi1EffLNS1J_9ScaleType4KindE0ELNS_15FloatRoundStyleE2EfEENS1_15EpilogueDefaultEEEEEvvEEEEvNT_6ParamsE:
        .type           _ZN7cutlass13device_kernelINS_4gemm6kernel13GemmUniversalIN4cute5tupleIJiiiiEEENS1_10collective13CollectiveMmaINS1_34MainloopSm90TmaGmmaWarpSpecializedILi7ENS5_IJNS4_1CILi2EEENSA_ILi4EEENSA_ILi1EEEEEENS1_35KernelTmaWarpSpecializedCooperativeEEENS5_IJNSA_ILi128EEESH_NSA_ILi32EEEEEEfNS5_IJlSD_lEEEfSK_NS4_8TiledMMAINS4_8MMA_AtomIJNS4_4SM904GMMA30MMA_64x128x8_F32TF32TF32_SS_TNILNSO_7ScaleInE1ELSQ_1EEEEEENS4_6LayoutINS5_IJSB_SD_SD_EEENS5_IJSD_NSA_ILi0EEESV_EEEEENS5_IJNS4_10UnderscoreESY_SY_EEEEENS4_23SM90_TMA_LOAD_MULTICASTENS4_14ComposedLayoutINS4_7SwizzleILi3ELi4ELi3EEENS4_18smem_ptr_flag_bitsILi32EEENST_INS5_IJNSA_ILi8EEESI_EEENS5_IJSI_SD_EEEEEEEvNS4_8identityES11_S1B_vS1C_EENS_8epilogue10collective6detail29Sm90TmaWarpSpecializedAdapterINS1F_15DefaultEpilogueIfSK_SK_NS1E_6thread17LinearCombinationIfLi1EffLNS1J_9ScaleType4KindE0ELNS_15FloatRoundStyleE2EfEENS1_15EpilogueDefaultEEEEEvvEEEEvNT_6ParamsE,@function
        .size           _ZN7cutlass13device_kernelINS_4gemm6kernel13GemmUniversalIN4cute5tupleIJiiiiEEENS1_10collective13CollectiveMmaINS1_34MainloopSm90TmaGmmaWarpSpecializedILi7ENS5_IJNS4_1CILi2EEENSA_ILi4EEENSA_ILi1EEEEEENS1_35KernelTmaWarpSpecializedCooperativeEEENS5_IJNSA_ILi128EEESH_NSA_ILi32EEEEEEfNS5_IJlSD_lEEEfSK_NS4_8TiledMMAINS4_8MMA_AtomIJNS4_4SM904GMMA30MMA_64x128x8_F32TF32TF32_SS_TNILNSO_7ScaleInE1ELSQ_1EEEEEENS4_6LayoutINS5_IJSB_SD_SD_EEENS5_IJSD_NSA_ILi0EEESV_EEEEENS5_IJNS4_10UnderscoreESY_SY_EEEEENS4_23SM90_TMA_LOAD_MULTICASTENS4_14ComposedLayoutINS4_7SwizzleILi3ELi4ELi3EEENS4_18smem_ptr_flag_bitsILi32EEENST_INS5_IJNSA_ILi8EEESI_EEENS5_IJSI_SD_EEEEEEEvNS4_8identityES11_S1B_vS1C_EENS_8epilogue10collective6detail29Sm90TmaWarpSpecializedAdapterINS1F_15DefaultEpilogueIfSK_SK_NS1E_6thread17LinearCombinationIfLi1EffLNS1J_9ScaleType4KindE0ELNS_15FloatRoundStyleE2EfEENS1_15EpilogueDefaultEEEEEvvEEEEvNT_6ParamsE,(.L_x_205 - _ZN7cutlass13device_kernelINS_4gemm6kernel13GemmUniversalIN4cute5tupleIJiiiiEEENS1_10collective13CollectiveMmaINS1_34MainloopSm90TmaGmmaWarpSpecializedILi7ENS5_IJNS4_1CILi2EEENSA_ILi4EEENSA_ILi1EEEEEENS1_35KernelTmaWarpSpecializedCooperativeEEENS5_IJNSA_ILi128EEESH_NSA_ILi32EEEEEEfNS5_IJlSD_lEEEfSK_NS4_8TiledMMAINS4_8MMA_AtomIJNS4_4SM904GMMA30MMA_64x128x8_F32TF32TF32_SS_TNILNSO_7ScaleInE1ELSQ_1EEEEEENS4_6LayoutINS5_IJSB_SD_SD_EEENS5_IJSD_NSA_ILi0EEESV_EEEEENS5_IJNS4_10UnderscoreESY_SY_EEEEENS4_23SM90_TMA_LOAD_MULTICASTENS4_14ComposedLayoutINS4_7SwizzleILi3ELi4ELi3EEENS4_18smem_ptr_flag_bitsILi32EEENST_INS5_IJNSA_ILi8EEESI_EEENS5_IJSI_SD_EEEEEEEvNS4_8identityES11_S1B_vS1C_EENS_8epilogue10collective6detail29Sm90TmaWarpSpecializedAdapterINS1F_15DefaultEpilogueIfSK_SK_NS1E_6thread17LinearCombinationIfLi1EffLNS1J_9ScaleType4KindE0ELNS_15FloatRoundStyleE2EfEENS1_15EpilogueDefaultEEEEEvvEEEEvNT_6ParamsE)
        .other          _ZN7cutlass13device_kernelINS_4gemm6kernel13GemmUniversalIN4cute5tupleIJiiiiEEENS1_10collective13CollectiveMmaINS1_34MainloopSm90TmaGmmaWarpSpecializedILi7ENS5_IJNS4_1CILi2EEENSA_ILi4EEENSA_ILi1EEEEEENS1_35KernelTmaWarpSpecializedCooperativeEEENS5_IJNSA_ILi128EEESH_NSA_ILi32EEEEEEfNS5_IJlSD_lEEEfSK_NS4_8TiledMMAINS4_8MMA_AtomIJNS4_4SM904GMMA30MMA_64x128x8_F32TF32TF32_SS_TNILNSO_7ScaleInE1ELSQ_1EEEEEENS4_6LayoutINS5_IJSB_SD_SD_EEENS5_IJSD_NSA_ILi0EEESV_EEEEENS5_IJNS4_10UnderscoreESY_SY_EEEEENS4_23SM90_TMA_LOAD_MULTICASTENS4_14ComposedLayoutINS4_7SwizzleILi3ELi4ELi3EEENS4_18smem_ptr_flag_bitsILi32EEENST_INS5_IJNSA_ILi8EEESI_EEENS5_IJSI_SD_EEEEEEEvNS4_8identityES11_S1B_vS1C_EENS_8epilogue10collective6detail29Sm90TmaWarpSpecializedAdapterINS1F_15DefaultEpilogueIfSK_SK_NS1E_6thread17LinearCombinationIfLi1EffLNS1J_9ScaleType4KindE0ELNS_15FloatRoundStyleE2EfEENS1_15EpilogueDefaultEEEEEvvEEEEvNT_6ParamsE,@"STO_CUDA_ENTRY STV_DEFAULT"
_ZN7cutlass13device_kernelINS_4gemm6kernel13GemmUniversalIN4cute5tupleIJiiiiEEENS1_10collective13CollectiveMmaINS1_34MainloopSm90TmaGmmaWarpSpecializedILi7ENS5_IJNS4_1CILi2EEENSA_ILi4EEENSA_ILi1EEEEEENS1_35KernelTmaWarpSpecializedCooperativeEEENS5_IJNSA_ILi128EEESH_NSA_ILi32EEEEEEfNS5_IJlSD_lEEEfSK_NS4_8TiledMMAINS4_8MMA_AtomIJNS4_4SM904GMMA30MMA_64x128x8_F32TF32TF32_SS_TNILNSO_7ScaleInE1ELSQ_1EEEEEENS4_6LayoutINS5_IJSB_SD_SD_EEENS5_IJSD_NSA_ILi0EEESV_EEEEENS5_IJNS4_10UnderscoreESY_SY_EEEEENS4_23SM90_TMA_LOAD_MULTICASTENS4_14ComposedLayoutINS4_7SwizzleILi3ELi4ELi3EEENS4_18smem_ptr_flag_bitsILi32EEENST_INS5_IJNSA_ILi8EEESI_EEENS5_IJSI_SD_EEEEEEEvNS4_8identityES11_S1B_vS1C_EENS_8epilogue10collective6detail29Sm90TmaWarpSpecializedAdapterINS1F_15DefaultEpilogueIfSK_SK_NS1E_6thread17LinearCombinationIfLi1EffLNS1J_9ScaleType4KindE0ELNS_15FloatRoundStyleE2EfEENS1_15EpilogueDefaultEEEEEvvEEEEvNT_6ParamsE:
[----:B------:R-:W0:Y:S01]  /*0000*/  LDC R1, c[0x0][0x28] ;  /* 0x00000a00ff017b82 */ /* 0x000e220000000800 */
[----:B------:R-:W1:Y:S01]  /*0010*/  S2R R95, SR_TID.X ;  /* 0x00000000005f7919 */ /* 0x000e620000002100 */
[----:B------:R-:W-:Y:S01]  /*0020*/  ELECT P0, URZ, PT ;  /* 0x00000000003f782f */ /* 0x000fe20003800000 */
[----:B------:R-:W-:Y:S01]  /*0030*/  BSSY B0, `(.L_x_0) ;  /* 0x000000f000007945 */ /* 0x000fe20003800000 */
[--C-:B-1----:R-:W-:Y:S02]  /*0040*/  SHF.R.U32.HI R0, RZ, 0x5, R95.reuse ;  /* 0x00000005ff007819 */ /* 0x102fe4000001165f */
[----:B------:R-:W-:-:S03]  /*0050*/  SHF.R.U32.HI R7, RZ, 0x7, R95 ;  /* 0x00000007ff077819 */ /* 0x000fc6000001165f */
[----:B------:R-:W1:Y:S04]  /*0060*/  SHFL.IDX PT, R3, R0, RZ, 0x1f ;  /* 0x00001fff00037589 */ /* 0x000e6800000e0000 */
[----:B------:R2:W3:Y:S01]  /*0070*/  SHFL.IDX PT, R2, R7, RZ, 0x1f ;  /* 0x00001fff07027589 */ /* 0x0004e200000e0000 */
[----:B-1----:R-:W-:-:S13]  /*0080*/  ISETP.NE.OR P0, PT, R3, RZ, !P0 ;  /* 0x000000ff0300720c */ /* 0x002fda0004705670 */
[----:B0-23--:R-:W-:Y:S05]  /*0090*/  @P0 BRA `(.L_x_1) ;  /* 0x0000000000200947 */ /* 0x00dfea0003800000 */
[----:B------:R-:W-:Y:S02]  /*00a0*/  ULDC.64 UR4, c[0x0][0x198] ;  /* 0x0000660000047ab9 */ /* 0x000fe40000000a00 */
[----:B------:R-:W-:Y:S02]  /*00b0*/  UIADD3 UR6, UP0, UR4, 0xf0, URZ ;  /* 0x000000f004067890 */ /* 0x000fe4000ff1e03f */
[----:B------:R-:W-:Y:S02]  /*00c0*/  UIADD3 UR4, UP1, UR4, 0x1f0, URZ ;  /* 0x000001f004047890 */ /* 0x000fe4000ff3e03f */
[----:B------:R-:W-:Y:S02]  /*00d0*/  UIADD3.X UR7, URZ, UR5, URZ, UP0, !UPT ;  /* 0x000000053f077290 */ /* 0x000fe400087fe43f */
[----:B------:R-:W-:-:S07]  /*00e0*/  UIADD3.X UR5, URZ, UR5, URZ, UP1, !UPT ;  /* 0x000000053f057290 */ /* 0x000fce0008ffe43f */
[----:B------:R0:W-:Y:S02]  /*00f0*/  UTMACCTL.PF [UR6] ;  /* 0x00000000060079b9 */ /* 0x0001e40008040000 */
[----:B------:R0:W-:Y:S02]  /*0100*/  UTMACCTL.PF [UR4] ;  /* 0x00000000040079b9 */ /* 0x0001e40008040000 */
[----:B0-----:R-:W-:Y:S01]  /*0110*/  NOP ;  /* 0x0000000000007918 */ /* 0x001fe20000000000 */
.L_x_1:
[----:B------:R-:W-:Y:S05]  /*0120*/  BSYNC B0 ;  /* 0x0000000000007941 */ /* 0x000fea0003800000 */
.L_x_0:
[----:B------:R-:W0:Y:S02]  /*0130*/  SHFL.IDX PT, R5, R0, RZ, 0x1f ;  /* 0x00001fff00057589 */ /* 0x000e2400000e0000 */
[----:B0-----:R-:W-:-:S13]  /*0140*/  ISETP.NE.AND P0, PT, R5, RZ, PT ;  /* 0x000000ff0500720c */ /* 0x001fda0003f05270 */
[----:B------:R-:W-:Y:S05]  /*0150*/  @P0 BRA `(.L_x_2) ;  /* 0x0000000000700947 */ /* 0x000fea0003800000 */
[----:B------:R-:W0:Y:S01]  /*0160*/  S2UR UR8, SR_CgaCtaId ;  /* 0x00000000000879c3 */ /* 0x000e220000008800 */
[----:B------:R-:W-:Y:S01]  /*0170*/  UMOV UR4, 0x400 ;  /* 0x0000040000047882 */ /* 0x000fe20000000000 */
[----:B------:R-:W-:Y:S01]  /*0180*/  UMOV UR5, 0x1 ;  /* 0x0000000100057882 */ /* 0x000fe20000000000 */
[----:B------:R-:W-:Y:S01]  /*0190*/  UMOV UR6, 0xa ;  /* 0x0000000a00067882 */ /* 0x000fe20000000000 */
[----:B------:R-:W-:Y:S01]  /*01a0*/  ELECT P0, URZ, PT ;  /* 0x00000000003f782f */ /* 0x000fe20003800000 */
[----:B------:R-:W-:-:S04]  /*01b0*/  UIADD3 UR6, -UR6, 0x100000, URZ ;  /* 0x0010000006067890 */ /* 0x000fc8000fffe13f */
[----:B------:R-:W-:Y:S02]  /*01c0*/  USHF.L.U32 UR7, UR6, 0xb, URZ ;  /* 0x0000000b06077899 */ /* 0x000fe4000800063f */
[----:B------:R-:W-:Y:S02]  /*01d0*/  USHF.L.U32 UR6, UR6, 0x1, URZ ;  /* 0x0000000106067899 */ /* 0x000fe4000800063f */
[----:B0-----:R-:W-:Y:S02]  /*01e0*/  ULEA UR8, UR8, UR4, 0x18 ;  /* 0x0000000408087291 */ /* 0x001fe4000f8ec03f */
[----:B------:R-:W-:-:S04]  /*01f0*/  UIADD3 UR4, -UR5, 0x100000, URZ ;  /* 0x0010000005047890 */ /* 0x000fc8000fffe13f */
[----:B------:R-:W-:Y:S02]  /*0200*/  USHF.L.U32 UR5, UR4, 0xb, URZ ;  /* 0x0000000b04057899 */ /* 0x000fe4000800063f */
[----:B------:R-:W-:Y:S01]  /*0210*/  USHF.L.U32 UR4, UR4, 0x1, URZ ;  /* 0x0000000104047899 */ /* 0x000fe2000800063f */
[----:B------:R-:W0:Y:S11]  /*0220*/  FENCE.VIEW.ASYNC.S ;  /* 0x00000000000073c6 */ /* 0x000e360000000000 */
[----:B0-----:R0:W1:Y:S01]  /*0230*/  SYNCS.EXCH.64 URZ, [UR8], UR4 ;  /* 0x00000004083f75b2 */ /* 0x0010620008000100 */
[----:B------:R0:W2:Y:S01]  /*0240*/  SYNCS.EXCH.64 URZ, [UR8+0x38], UR6 ;  /* 0x00003806083f75b2 */ /* 0x0000a20008000100 */
[----:B------:R0:W3:Y:S01]  /*0250*/  SYNCS.EXCH.64 URZ, [UR8+0x8], UR4 ;  /* 0x00000804083f75b2 */ /* 0x0000e20008000100 */
[----:B------:R0:W4:Y:S01]  /*0260*/  SYNCS.EXCH.64 URZ, [UR8+0x40], UR6 ;  /* 0x00004006083f75b2 */ /* 0x0001220008000100 */
[----:B------:R0:W0:Y:S01]  /*0270*/  SYNCS.EXCH.64 URZ, [UR8+0x10], UR4 ;  /* 0x00001004083f75b2 */ /* 0x0000220008000100 */
        /* <DEDUP_REMOVED lines=9> */
[----:B------:R-:W-:Y:S01]  /*0310*/  NOP ;  /* 0x0000000000007918 */ /* 0x000fe20000000000 */
.L_x_2:
[----:B------:R-:W-:Y:S01]  /*0320*/  SHF.R.S32.HI R4, RZ, 0x1f, R95 ;  /* 0x0000001fff047819 */ /* 0x000fe2000001145f */
[----:B------:R-:W5:Y:S01]  /*0330*/  SHFL.IDX PT, R0, R0, RZ, 0x1f ;  /* 0x00001fff00007589 */ /* 0x000f6200000e0000 */
[----:B0-----:R-:W0:Y:S01]  /*0340*/  S2UR UR8, SR_CTAID.X ;  /* 0x00000000000879c3 */ /* 0x001e220000002500 */
[----:B------:R-:W-:Y:S02]  /*0350*/  ELECT P0, URZ, PT ;  /* 0x00000000003f782f */ /* 0x000fe40003800000 */
[----:B------:R-:W-:Y:S01]  /*0360*/  LEA.HI R4, R4, R95, RZ, 0x7 ;  /* 0x0000005f04047211 */ /* 0x000fe200078f38ff */
[----:B------:R-:W-:Y:S01]  /*0370*/  ULDC UR4, c[0x0][0x150] ;  /* 0x0000540000047ab9 */ /* 0x000fe20000000800 */
[----:B------:R-:W-:Y:S01]  /*0380*/  SHF.R.S32.HI R6, RZ, 0x1f, R5 ;  /* 0x0000001fff067819 */ /* 0x000fe20000011405 */
[----:B------:R-:W-:Y:S01]  /*0390*/  NOP ;  /* 0x0000000000007918 */ /* 0x000fe20000000000 */
[----:B------:R-:W-:Y:S01]  /*03a0*/  LOP3.LUT R4, R4, 0xffffff80, RZ, 0xc0, !PT ;  /* 0xffffff8004047812 */ /* 0x000fe200078ec0ff */
[----:B------:R-:W-:Y:S01]  /*03b0*/  NOP ;  /* 0x0000000000007918 */ /* 0x000fe20000000000 */
[----:B------:R-:W-:Y:S01]  /*03c0*/  LEA.HI R6, R6, R5, RZ, 0x2 ;  /* 0x0000000506067211 */ /* 0x000fe200078f10ff */
[----:B------:R-:W1:Y:S01]  /*03d0*/  LDC R11, c[0x0][0x144] ;  /* 0x00005100ff0b7b82 */ /* 0x000e620000000800 */
[----:B------:R-:W-:Y:S01]  /*03e0*/  IMAD.MOV.U32 R22, RZ, RZ, 0x1 ;  /* 0x00000001ff167424 */ /* 0x000fe200078e00ff */
[----:B------:R-:W-:Y:S01]  /*03f0*/  ISETP.NE.AND P3, PT, R2, RZ, PT ;  /* 0x000000ff0200720c */ /* 0x000fe20003f65270 */
[----:B------:R-:W-:Y:S01]  /*0400*/  IMAD.IADD R8, R95, 0x1, -R4 ;  /* 0x000000015f087824 */ /* 0x000fe200078e0a04 */
[----:B------:R-:W-:Y:S01]  /*0410*/  LOP3.LUT R6, R6, 0x3ffffffc, RZ, 0xc0, !PT ;  /* 0x3ffffffc06067812 */ /* 0x000fe200078ec0ff */
[----:B------:R-:W2:Y:S03]  /*0420*/  S2R R4, SR_CTAID.Y ;  /* 0x0000000000047919 */ /* 0x000ea60000002600 */
[----:B------:R-:W-:Y:S01]  /*0430*/  SHF.R.S32.HI R9, RZ, 0x1f, R8 ;  /* 0x0000001fff097819 */ /* 0x000fe20000011408 */
[----:B------:R-:W-:Y:S01]  /*0440*/  IMAD.IADD R6, R5, 0x1, -R6 ;  /* 0x0000000105067824 */ /* 0x000fe200078e0a06 */
[----:B------:R-:W3:Y:S02]  /*0450*/  LDC R13, c[0x0][0x140] ;  /* 0x00005000ff0d7b82 */ /* 0x000ee40000000800 */
[----:B------:R-:W-:-:S02]  /*0460*/  LEA.HI R9, R9, R8, RZ, 0x3 ;  /* 0x0000000809097211 */ /* 0x000fc400078f18ff */
[----:B-----5:R-:W-:Y:S02]  /*0470*/  ISETP.NE.OR P0, PT, R0, RZ, !P0 ;  /* 0x000000ff0000720c */ /* 0x020fe40004705670 */
[--C-:B------:R-:W-:Y:S02]  /*0480*/  SHF.R.S32.HI R0, RZ, 0x3, R9.reuse ;  /* 0x00000003ff007819 */ /* 0x100fe40000011409 */
[----:B0-----:R-:W-:Y:S02]  /*0490*/  I2FP.F32.U32 R10, UR8 ;  /* 0x00000008000a7c45 */ /* 0x001fe40008201000 */
[----:B------:R-:W-:-:S03]  /*04a0*/  SHF.R.S32.HI R9, RZ, 0x1f, R9 ;  /* 0x0000001fff097819 */ /* 0x000fc60000011409 */
[----:B------:R-:W-:Y:S01]  /*04b0*/  FMUL R10, R10, UR4 ;  /* 0x000000040a0a7c20 */ /* 0x000fe20008400000 */
[----:B------:R-:W-:Y:S01]  /*04c0*/  LEA.HI R9, R9, R0, RZ, 0x2 ;  /* 0x0000000009097211 */ /* 0x000fe200078f10ff */
[----:B------:R-:W-:Y:S02]  /*04d0*/  ULDC UR4, c[0x0][0x154] ;  /* 0x0000550000047ab9 */ /* 0x000fe40000000800 */
[----:B------:R-:W-:Y:S01]  /*04e0*/  VOTEU.ALL UP0, P0 ;  /* 0x00000000003f7886 */ /* 0x000fe20000000000 */
[----:B------:R-:W-:Y:S01]  /*04f0*/  LOP3.LUT R9, R9, 0xfffffffc, RZ, 0xc0, !PT ;  /* 0xfffffffc09097812 */ /* 0x000fe200078ec0ff */
[----:B------:R-:W0:Y:S01]  /*0500*/  F2I.U32.TRUNC.NTZ R10, R10 ;  /* 0x0000000a000a7305 */ /* 0x000e22000020f000 */
[----:B------:R-:W-:Y:S02]  /*0510*/  VOTEU.ALL UP1, P0 ;  /* 0x00000000003f7886 */ /* 0x000fe40000020000 */
[----:B------:R-:W5:Y:S01]  /*0520*/  @!UP0 S2UR UR7, SR_CgaCtaId ;  /* 0x00000000000789c3 */ /* 0x000f620000008800 */
[----:B------:R-:W-:Y:S01]  /*0530*/  IMAD.IADD R9, R0, 0x1, -R9 ;  /* 0x0000000100097824 */ /* 0x000fe200078e0a09 */
[----:B------:R-:W-:Y:S01]  /*0540*/  SHF.R.S32.HI R0, RZ, 0x1f, R3 ;  /* 0x0000001fff007819 */ /* 0x000fe20000011403 */
[----:B------:R-:W-:Y:S01]  /*0550*/  @!UP0 UMOV UR6, 0x400 ;  /* 0x0000040000068882 */ /* 0x000fe20000000000 */
[----:B---3--:R-:W-:Y:S01]  /*0560*/  ISETP.EQ.U32.AND P2, PT, R13, 0x1, PT ;  /* 0x000000010d00780c */ /* 0x008fe20003f42070 */
[----:B------:R-:W-:Y:S01]  /*0570*/  IMAD R19, R6, 0x4, R9 ;  /* 0x0000000406137824 */ /* 0x000fe200078e0209 */
[----:B--2---:R-:W-:-:S02]  /*0580*/  I2FP.F32.U32 R12, R4 ;  /* 0x00000004000c7245 */ /* 0x004fc40000201000 */
[----:B------:R-:W2:Y:S01]  /*0590*/  LDC R9, c[0x0][0x148] ;  /* 0x00005200ff097b82 */ /* 0x000ea20000000800 */
[----:B------:R-:W-:Y:S02]  /*05a0*/  LEA.HI R0, R0, R3, RZ, 0x2 ;  /* 0x0000000300007211 */ /* 0x000fe400078f10ff */
[----:B------:R-:W-:Y:S01]  /*05b0*/  LEA.HI R6, R19, R19, RZ, 0x1 ;  /* 0x0000001313067211 */ /* 0x000fe200078f08ff */
[----:B0-----:R-:W-:Y:S02]  /*05c0*/  IMAD.MOV R14, RZ, RZ, -R10 ;  /* 0x000000ffff0e7224 */ /* 0x001fe400078e0a0a */
[----:B------:R-:W-:Y:S01]  /*05d0*/  FMUL R12, R12, UR4 ;  /* 0x000000040c0c7c20 */ /* 0x000fe20008400000 */
[----:B------:R-:W-:Y:S01]  /*05e0*/  LOP3.LUT R0, R0, 0xfffffffc, RZ, 0xc0, !PT ;  /* 0xfffffffc00007812 */ /* 0x000fe200078ec0ff */
[----:B------:R-:W-:Y:S01]  /*05f0*/  UMOV UR4, 0x20 ;  /* 0x0000002000047882 */ /* 0x000fe20000000000 */
[----:B------:R-:W-:Y:S01]  /*0600*/  LOP3.LUT R10, R6, 0xfffffffe, RZ, 0xc0, !PT ;  /* 0xfffffffe060a7812 */ /* 0x000fe200078ec0ff */
[----:B-1----:R-:W-:Y:S01]  /*0610*/  IMAD R6, R11, R14, UR8 ;  /* 0x000000080b067e24 */ /* 0x002fe2000f8e020e */
[----:B------:R-:W-:-:S04]  /*0620*/  @!UP0 UIADD3 UR4, -UR4, 0x100000, URZ ;  /* 0x0010000004048890 */ /* 0x000fc8000fffe13f */
[----:B------:R-:W-:Y:S02]  /*0630*/  @!UP0 USHF.L.U32 UR5, UR4, 0xb, URZ ;  /* 0x0000000b04058899 */ /* 0x000fe4000800063f */
[----:B------:R-:W-:Y:S01]  /*0640*/  @!UP0 USHF.L.U32 UR4, UR4, 0x1, URZ ;  /* 0x0000000104048899 */ /* 0x000fe2000800063f */
[----:B------:R-:W0:Y:S01]  /*0650*/  F2I.U32.TRUNC.NTZ R12, R12 ;  /* 0x0000000c000c7305 */ /* 0x000e22000020f000 */
[----:B------:R-:W-:Y:S02]  /*0660*/  IMAD.IADD R3, R3, 0x1, -R0 ;  /* 0x0000000103037824 */ /* 0x000fe400078e0a00 */
[C---:B------:R-:W-:Y:S02]  /*0670*/  IMAD.IADD R11, R19.reuse, 0x1, -R10 ;  /* 0x00000001130b7824 */ /* 0x040fe400078e0a0a */
[----:B------:R-:W-:Y:S01]  /*0680*/  IMAD.SHL.U32 R10, R19, 0x4, RZ ;  /* 0x00000004130a7824 */ /* 0x000fe200078e00ff */
[----:B-----5:R-:W-:Y:S01]  /*0690*/  @!UP0 ULEA UR6, UR7, UR6, 0x18 ;  /* 0x0000000607068291 */ /* 0x020fe2000f8ec03f */
[----:B------:R-:W-:Y:S01]  /*06a0*/  ISETP.NE.AND P1, PT, R3, 0x3, PT ;  /* 0x000000030300780c */ /* 0x000fe20003f25270 */
[----:B------:R-:W-:Y:S01]  /*06b0*/  VOTEU.ALL UP0, P0 ;  /* 0x00000000003f7886 */ /* 0x000fe20000000000 */
[----:B------:R-:W-:-:S02]  /*06c0*/  ISETP.NE.AND P4, PT, R11, R6, PT ;  /* 0x000000060b00720c */ /* 0x000fc40003f85270 */
[----:B------:R-:W-:Y:S02]  /*06d0*/  LOP3.LUT R19, R19, 0xc, R10, 0x78, !PT ;  /* 0x0000000c13137812 */ /* 0x000fe400078e780a */
[----:B------:R-:W-:Y:S01]  /*06e0*/  LOP3.LUT P0, RZ, R8, 0x7, RZ, 0xc0, !PT ;  /* 0x0000000708ff7812 */ /* 0x000fe2000780c0ff */
[C---:B------:R-:W-:Y:S01]  /*06f0*/  VIADD R8, R2.reuse, 0xffffffff ;  /* 0xffffffff02087836 */ /* 0x040fe20000000000 */
[----:B------:R-:W-:Y:S01]  /*0700*/  ISETP.EQ.OR P1, PT, R3, RZ, !P1 ;  /* 0x000000ff0300720c */ /* 0x000fe20004f22670 */
[----:B0-----:R-:W-:Y:S01]  /*0710*/  IMAD.MOV R23, RZ, RZ, -R12 ;  /* 0x000000ffff177224 */ /* 0x001fe200078e0a0c */
[----:B------:R-:W-:Y:S01]  /*0720*/  ISETP.LT.U32.AND P0, PT, R19, 0x8, !P0 ;  /* 0x000000081300780c */ /* 0x000fe20004701070 */
[----:B------:R-:W0:Y:S02]  /*0730*/  FENCE.VIEW.ASYNC.S ;  /* 0x00000000000073c6 */ /* 0x000e240000000000 */
[----:B0-----:R0:W1:Y:S01]  /*0740*/  @!UP0 SYNCS.EXCH.64 URZ, [UR6+0x80], UR4 ;  /* 0x00008004063f85b2 */ /* 0x0010620008000100 */
[----:B------:R-:W-:Y:S01]  /*0750*/  ISETP.EQ.AND P1, PT, R2, RZ, P1 ;  /* 0x000000ff0200720c */ /* 0x000fe20000f22270 */
[----:B--2---:R-:W-:Y:S01]  /*0760*/  IMAD R11, R9, R23, R4 ;  /* 0x00000017090b7224 */ /* 0x004fe200078e0204 */
[----:B------:R-:W-:-:S02]  /*0770*/  ISETP.GE.U32.AND P6, PT, R8, 0x2, PT ;  /* 0x000000020800780c */ /* 0x000fc40003fc6070 */
[----:B------:R-:W-:Y:S02]  /*0780*/  @P4 LEA.HI R0, R19, R19, RZ, 0x1 ;  /* 0x0000001313004211 */ /* 0x000fe400078f08ff */
[----:B------:R-:W-:Y:S02]  /*0790*/  SEL R18, RZ, 0x1, !P1 ;  /* 0x00000001ff127807 */ /* 0x000fe40004800000 */
[----:B------:R-:W-:Y:S02]  /*07a0*/  @P4 SHF.R.S32.HI R0, RZ, 0x1, R0 ;  /* 0x00000001ff004819 */ /* 0x000fe40000011400 */
[----:B------:R-:W-:Y:S02]  /*07b0*/  SEL R18, R18, 0x2, P6 ;  /* 0x0000000212127807 */ /* 0x000fe40003000000 */
[----:B------:R-:W-:Y:S02]  /*07c0*/  @P4 ISETP.NE.AND P5, PT, R0, R11, PT ;  /* 0x0000000b0000420c */ /* 0x000fe40003fa5270 */
[----:B------:R-:W-:Y:S01]  /*07d0*/  SEL R11, RZ, 0x1, !P0 ;  /* 0x00000001ff0b7807 */ /* 0x000fe20004000000 */
[----:B------:R0:W2:Y:S01]  /*07e0*/  @!UP1 SYNCS.EXCH.64 URZ, [UR6+0x88], UR4 ;  /* 0x00008804063f95b2 */ /* 0x0000a20008000100 */
[----:B------:R-:W-:Y:S01]  /*07f0*/  @P4 SEL R22, RZ, 0x1, P5 ;  /* 0x00000001ff164807 */ /* 0x000fe20002800000 */
[----:B------:R-:W-:Y:S01]  /*0800*/  NOP ;  /* 0x0000000000007918 */ /* 0x000fe20000000000 */
[----:B------:R-:W-:-:S02]  /*0810*/  LOP3.LUT R0, R95, 0x7f, RZ, 0xc0, !PT ;  /* 0x0000007f5f007812 */ /* 0x000fc400078ec0ff */
[----:B------:R-:W-:Y:S01]  /*0820*/  LOP3.LUT R22, R22, R11, RZ, 0xc0, !PT ;  /* 0x0000000b16167212 */ /* 0x000fe200078ec0ff */
[----:B01----:R-:W-:Y:S06]  /*0830*/  @!P2 BRA `(.L_x_3) ;  /* 0x000000000008a947 */ /* 0x003fec0003800000 */
[----:B--2-4-:R-:W-:Y:S01]  /*0840*/  UCGABAR_ARV ;  /* 0x00000000000079c7 */ /* 0x014fe20008000000 */
[----:B------:R-:W-:Y:S05]  /*0850*/  BRA `(.L_x_4) ;  /* 0x0000000000047947 */ /* 0x000fea0003800000 */
.L_x_3:
[----:B--2-4-:R-:W-:Y:S01]  /*0860*/  NOP ;  /* 0x0000000000007918 */ /* 0x014fe20000000000 */
.L_x_4:
[----:B------:R-:W0:Y:S01]  /*0870*/  LDC R2, c[0x0][0x65c] ;  /* 0x00019700ff027b82 */ /* 0x000e220000000800 */
[----:B------:R-:W-:Y:S02]  /*0880*/  IMAD.U32 R10, RZ, RZ, UR8 ;  /* 0x00000008ff0a7e24 */ /* 0x000fe4000f8e00ff */
[----:B------:R-:W-:Y:S01]  /*0890*/  IMAD.MOV.U32 R11, RZ, RZ, RZ ;  /* 0x000000ffff0b7224 */ /* 0x000fe200078e00ff */
[----:B0-----:R-:W-:-:S04]  /*08a0*/  ISETP.NE.AND P1, PT, R2, 0x1, PT ;  /* 0x000000010200780c */ /* 0x001fc80003f25270 */
[----:B------:R-:W-:-:S09]  /*08b0*/  P2R R5, PR, RZ, 0x2 ;  /* 0x00000002ff057803 */ /* 0x000fd20000000000 */
[----:B------:R-:W0:Y:S01]  /*08c0*/  @P1 LDC R17, c[0x0][0x10] ;  /* 0x00000400ff111b82 */ /* 0x000e220000000800 */
[----:B------:R-:W-:Y:S02]  /*08d0*/  @P1 IMAD.MOV.U32 R5, RZ, RZ, RZ ;  /* 0x000000ffff051224 */ /* 0x000fe400078e00ff */
[----:B------:R-:W-:-:S05]  /*08e0*/  @P1 IMAD.MOV.U32 R15, RZ, RZ, RZ ;  /* 0x000000ffff0f1224 */ /* 0x000fca00078e00ff */
[----:B------:R-:W1:Y:S01]  /*08f0*/  @!P1 LDC R13, c[0x0][0xc] ;  /* 0x00000300ff0d9b82 */ /* 0x000e620000000800 */
[----:B------:R-:W-:Y:S01]  /*0900*/  ULDC UR4, c[0x0][0xc] ;  /* 0x0000030000047ab9 */ /* 0x000fe20000000800 */
[----:B------:R-:W-:Y:S01]  /*0910*/  ULDC UR5, c[0x0][0x10] ;  /* 0x0000040000057ab9 */ /* 0x000fe20000000800 */
[----:B------:R-:W-:Y:S01]  /*0920*/  ULDC UR6, c[0x0][0x14] ;  /* 0x0000050000067ab9 */ /* 0x000fe20000000800 */
[----:B------:R-:W-:-:S04]  /*0930*/  UIMAD.WIDE.U32 UR4, UR4, UR5, URZ ;  /* 0x00000005040472a5 */ /* 0x000fc8000f8e003f */
[----:B------:R-:W-:Y:S02]  /*0940*/  UIMAD.WIDE.U32 UR36, UR4, UR6, URZ ;  /* 0x00000006042472a5 */ /* 0x000fe4000f8e003f */
[----:B------:R-:W-:-:S04]  /*0950*/  UIMAD UR42, UR5, UR6, URZ ;  /* 0x00000006052a72a4 */ /* 0x000fc8000f8e023f */
[----:B------:R-:W-:Y:S01]  /*0960*/  UIADD3 UR42, UR37, UR42, URZ ;  /* 0x0000002a252a7290 */ /* 0x000fe2000fffe03f */
[----:B0-----:R-:W-:-:S04]  /*0970*/  @P1 IMAD.WIDE.U32 R16, R17, UR8, R4 ;  /* 0x0000000811101c25 */ /* 0x001fc8000f8e0004 */
[----:B------:R-:W-:Y:S02]  /*0980*/  @P1 IMAD.IADD R17, R17, 0x1, R15 ;  /* 0x0000000111111824 */ /* 0x000fe400078e020f */
[----:B-1----:R-:W-:-:S04]  /*0990*/  @!P1 IMAD.WIDE.U32 R10, R4, R13, R10 ;  /* 0x0000000d040a9225 */ /* 0x002fc800078e000a */
[----:B------:R-:W-:Y:S02]  /*09a0*/  @!P1 IMAD.MOV.U32 R16, RZ, RZ, R10 ;  /* 0x000000ffff109224 */ /* 0x000fe400078e000a */
[----:B------:R-:W-:Y:S01]  /*09b0*/  @!P1 IMAD.MOV.U32 R17, RZ, RZ, R11 ;  /* 0x000000ffff119224 */ /* 0x000fe200078e000b */
[----:B------:R-:W-:Y:S06]  /*09c0*/  @!P2 BRA `(.L_x_5) ;  /* 0x00000000000ca947 */ /* 0x000fec0003800000 */
[----:B------:R-:W-:Y:S01]  /*09d0*/  UCGABAR_WAIT ;  /* 0x0000000000007dc7 */ /* 0x000fe20008000000 */
[----:B------:R-:W-:Y:S01]  /*09e0*/  CCTL.IVALL ;  /* 0x00000000ff00798f */ /* 0x000fe20002000000 */
[----:B------:R-:W-:Y:S05]  /*09f0*/  BRA `(.L_x_6) ;  /* 0x0000000000047947 */ /* 0x000fea0003800000 */
.L_x_5:
[----:B------:R-:W-:Y:S06]  /*0a00*/  BAR.SYNC.DEFER_BLOCKING 0x0 ;  /* 0x0000000000007b1d */ /* 0x000fec0000010000 */
.L_x_6:
[----:B------:R-:W-:Y:S05]  /*0a10*/  @!P3 BRA `(.L_x_7) ;  /* 0x0000005000acb947 */ /* 0x000fea0003800000 */
[----:B------:R-:W-:-:S13]  /*0a20*/  ISETP.GT.U32.AND P0, PT, R8, 0x1, PT ;  /* 0x000000010800780c */ /* 0x000fda0003f04070 */
[----:B------:R-:W-:Y:S05]  /*0a30*/  @P0 EXIT ;  /* 0x000000000000094d */ /* 0x000fea0003800000 */
[----:B------:R-:W-:Y:S01]  /*0a40*/  ULDC.64 UR4, c[0x0][0x650] ;  /* 0x0001940000047ab9 */ /* 0x000fe20000000a00 */
[----:B------:R-:W-:Y:S01]  /*0a50*/  PRMT R3, RZ, 0x7610, R3 ;  /* 0x00007610ff037816 */ /* 0x000fe20000000003 */
[----:B------:R-:W-:Y:S01]  /*0a60*/  IMAD.MOV.U32 R103, RZ, RZ, -0x1 ;  /* 0xffffffffff677424 */ /* 0x000fe200078e00ff */
[----:B------:R-:W-:Y:S01]  /*0a70*/  ISETP.GE.U32.AND P0, PT, R16, UR4, PT ;  /* 0x0000000410007c0c */ /* 0x000fe2000bf06070 */
[----:B------:R-:W-:Y:S02]  /*0a80*/  IMAD.MOV.U32 R100, RZ, RZ, -0x1 ;  /* 0xffffffffff647424 */ /* 0x000fe400078e00ff */
[----:B------:R-:W-:Y:S01]  /*0a90*/  IMAD.MOV.U32 R101, RZ, RZ, -0x1 ;  /* 0xffffffffff657424 */ /* 0x000fe200078e00ff */
[----:B------:R-:W-:-:S13]  /*0aa0*/  ISETP.GE.U32.AND.EX P0, PT, R17, UR5, PT, P0 ;  /* 0x0000000511007c0c */ /* 0x000fda000bf06100 */
[----:B------:R-:W-:Y:S05]  /*0ab0*/  @P0 BRA `(.L_x_8) ;  /* 0x0000000400280947 */ /* 0x000fea0003800000 */
[----:B------:R-:W0:Y:S01]  /*0ac0*/  LDC.64 R24, c[0x0][0x628] ;  /* 0x00018a00ff187b82 */ /* 0x000e220000000a00 */
[----:B------:R-:W-:Y:S02]  /*0ad0*/  IMAD.MOV.U32 R10, RZ, RZ, R16 ;  /* 0x000000ffff0a7224 */ /* 0x000fe400078e0010 */
[----:B------:R-:W-:-:S05]  /*0ae0*/  IMAD.MOV.U32 R11, RZ, RZ, R17 ;  /* 0x000000ffff0b7224 */ /* 0x000fca00078e0011 */
[----:B------:R-:W1:Y:S08]  /*0af0*/  LDC R8, c[0x0][0x630] ;  /* 0x00018c00ff087b82 */ /* 0x000e700000000800 */
[----:B------:R-:W2:Y:S01]  /*0b00*/  LDC.64 R26, c[0x0][0x620] ;  /* 0x00018800ff1a7b82 */ /* 0x000ea20000000a00 */
[----:B0-----:R-:W-:-:S04]  /*0b10*/  ISETP.NE.U32.AND P0, PT, R24, RZ, PT ;  /* 0x000000ff1800720c */ /* 0x001fc80003f05070 */
[----:B------:R-:W-:-:S13]  /*0b20*/  ISETP.NE.AND.EX P0, PT, R25, RZ, PT, P0 ;  /* 0x000000ff1900720c */ /* 0x000fda0003f05300 */
[----:B-12---:R-:W-:Y:S05]  /*0b30*/  @!P0 BRA `(.L_x_9) ;  /* 0x0000000000288947 */ /* 0x006fea0003800000 */
[----:B------:R-:W0:Y:S02]  /*0b40*/  LDC R3, c[0x0][0x634] ;  /* 0x00018d00ff037b82 */ /* 0x000e240000000800 */
[----:B0-----:R-:W-:-:S05]  /*0b50*/  IADD3 R3, P0, R16, R3, RZ ;  /* 0x0000000310037210 */ /* 0x001fca0007f1e0ff */
[----:B------:R-:W-:-:S04]  /*0b60*/  IMAD.X R21, RZ, RZ, R17, P0 ;  /* 0x000000ffff157224 */ /* 0x000fc800000e0611 */
[----:B------:R-:W-:-:S04]  /*0b70*/  IMAD.WIDE.U32 R10, R21, R24, RZ ;  /* 0x00000018150a7225 */ /* 0x000fc800078e00ff */
[----:B------:R-:W-:-:S04]  /*0b80*/  IMAD.WIDE.U32 R12, P0, R3, R25, R10 ;  /* 0x00000019030c7225 */ /* 0x000fc8000780000a */
[----:B------:R-:W-:-:S04]  /*0b90*/  IMAD.WIDE.U32 R10, R3, R24, RZ ;  /* 0x00000018030a7225 */ /* 0x000fc800078e00ff */
[----:B------:R-:W-:Y:S01]  /*0ba0*/  IMAD.X R15, RZ, RZ, RZ, P0 ;  /* 0x000000ffff0f7224 */ /* 0x000fe200000e06ff */
[----:B------:R-:W-:Y:S01]  /*0bb0*/  IADD3 RZ, P0, R11, R12, RZ ;  /* 0x0000000c0bff7210 */ /* 0x000fe20007f1e0ff */
[----:B------:R-:W-:-:S04]  /*0bc0*/  IMAD.MOV.U32 R14, RZ, RZ, R13 ;  /* 0x000000ffff0e7224 */ /* 0x000fc800078e000d */
[----:B------:R-:W-:-:S08]  /*0bd0*/  IMAD.WIDE.U32.X R10, R21, R25, R14, P0 ;  /* 0x00000019150a7225 */ /* 0x000fd000000e040e */
.L_x_9:
[----:B------:R-:W0:Y:S01]  /*0be0*/  LDC.64 R30, c[0x0][0x640] ;  /* 0x00019000ff1e7b82 */ /* 0x000e220000000a00 */
[-CC-:B------:R-:W-:Y:S01]  /*0bf0*/  SHF.R.U64 R101, R10, R8.reuse, R11.reuse ;  /* 0x000000080a657219 */ /* 0x180fe2000000120b */
[----:B------:R-:W-:Y:S01]  /*0c00*/  IMAD R29, R9, R23, R4 ;  /* 0x00000017091d7224 */ /* 0x000fe200078e0204 */
[----:B------:R-:W-:Y:S01]  /*0c10*/  SHF.R.U32.HI R3, RZ, R8, R11 ;  /* 0x00000008ff037219 */ /* 0x000fe2000001160b */
[----:B------:R-:W-:Y:S01]  /*0c20*/  IMAD.MOV.U32 R23, RZ, RZ, 0x1 ;  /* 0x00000001ff177424 */ /* 0x000fe200078e00ff */
[----:B------:R-:W-:-:S03]  /*0c30*/  IADD3 R5, P0, RZ, -R101, RZ ;  /* 0x80000065ff057210 */ /* 0x000fc60007f1e0ff */
[----:B------:R-:W1:Y:S02]  /*0c40*/  LDC R12, c[0x0][0x618] ;  /* 0x00018600ff0c7b82 */ /* 0x000e640000000800 */
[----:B------:R-:W-:Y:S02]  /*0c50*/  IMAD.X R3, RZ, RZ, ~R3, P0 ;  /* 0x000000ffff037224 */ /* 0x000fe400000e0e03 */
[----:B------:R-:W-:-:S04]  /*0c60*/  IMAD.WIDE.U32 R10, R5, R26, R16 ;  /* 0x0000001a050a7225 */ /* 0x000fc800078e0010 */
[----:B------:R-:W2:Y:S01]  /*0c70*/  LDC R20, c[0x0][0x608] ;  /* 0x00018200ff147b82 */ /* 0x000ea20000000800 */
[----:B------:R-:W-:Y:S02]  /*0c80*/  IMAD R8, R3, R26, RZ ;  /* 0x0000001a03087224 */ /* 0x000fe400078e02ff */
[----:B------:R-:W-:Y:S02]  /*0c90*/  IMAD.MOV.U32 R3, RZ, RZ, -0x1 ;  /* 0xffffffffff037424 */ /* 0x000fe400078e00ff */
[----:B------:R-:W-:-:S03]  /*0ca0*/  IMAD R5, R5, R27, R8 ;  /* 0x0000001b05057224 */ /* 0x000fc600078e0208 */
[----:B------:R-:W3:Y:S01]  /*0cb0*/  LDC R28, c[0x0][0x658] ;  /* 0x00019600ff1c7b82 */ /* 0x000ee20000000800 */
[----:B------:R-:W-:Y:S01]  /*0cc0*/  IMAD.IADD R5, R11, 0x1, R5 ;  /* 0x000000010b057824 */ /* 0x000fe200078e0205 */
[----:B0-----:R-:W-:-:S04]  /*0cd0*/  ISETP.NE.U32.AND P0, PT, R30, RZ, PT ;  /* 0x000000ff1e00720c */ /* 0x001fc80003f05070 */
[----:B------:R-:W-:Y:S02]  /*0ce0*/  ISETP.NE.AND.EX P0, PT, R31, RZ, PT, P0 ;  /* 0x000000ff1f00720c */ /* 0x000fe40003f05300 */
[----:B------:R-:W0:Y:S01]  /*0cf0*/  LDC R24, c[0x0][0x600] ;  /* 0x00018000ff187b82 */ /* 0x000e220000000800 */
[-CC-:B-1----:R-:W-:Y:S02]  /*0d00*/  SHF.R.U64 R14, R10, R12.reuse, R5.reuse ;  /* 0x0000000c0a0e7219 */ /* 0x182fe40000001205 */
[----:B------:R-:W-:-:S05]  /*0d10*/  SHF.R.U32.HI R5, RZ, R12, R5 ;  /* 0x0000000cff057219 */ /* 0x000fca0000011605 */
[----:B------:R-:W1:Y:S01]  /*0d20*/  LDC R15, c[0x0][0x648] ;  /* 0x00019200ff0f7b82 */ /* 0x000e620000000800 */
[-CC-:B--2---:R-:W-:Y:S02]  /*0d30*/  SHF.R.U64 R27, R14, R20.reuse, R5.reuse ;  /* 0x000000140e1b7219 */ /* 0x184fe40000001205 */
[----:B------:R-:W-:-:S05]  /*0d40*/  SHF.R.U32.HI R5, RZ, R20, R5 ;  /* 0x00000014ff057219 */ /* 0x000fca0000011605 */
[----:B------:R-:W2:Y:S01]  /*0d50*/  LDC R21, c[0x0][0x638] ;  /* 0x00018e00ff157b82 */ /* 0x000ea20000000800 */
[-CC-:B---3--:R-:W-:Y:S02]  /*0d60*/  SHF.R.U64 R20, R27, R28.reuse, R5.reuse ;  /* 0x0000001c1b147219 */ /* 0x188fe40000001205 */
[-C--:B------:R-:W-:Y:S02]  /*0d70*/  SHF.L.U32 R3, R3, R28.reuse, RZ ;  /* 0x0000001c03037219 */ /* 0x080fe400000006ff */
[----:B------:R-:W-:Y:S01]  /*0d80*/  SHF.R.U32.HI R5, RZ, R28, R5 ;  /* 0x0000001cff057219 */ /* 0x000fe20000011605 */
[----:B------:R-:W-:Y:S01]  /*0d90*/  IMAD.MOV.U32 R4, RZ, RZ, R20 ;  /* 0x000000ffff047224 */ /* 0x000fe200078e0014 */
[----:B------:R-:W-:Y:S01]  /*0da0*/  LOP3.LUT R12, RZ, R3, RZ, 0x33, !PT ;  /* 0x00000003ff0c7212 */ /* 0x000fe200078e33ff */
[----:B------:R-:W3:Y:S01]  /*0db0*/  LDC R25, c[0x0][0x610] ;  /* 0x00018400ff197b82 */ /* 0x000ee20000000800 */
[----:B------:R-:W-:Y:S05]  /*0dc0*/  @!P0 BRA `(.L_x_10) ;  /* 0x0000000000288947 */ /* 0x000fea0003800000 */
[----:B------:R-:W4:Y:S02]  /*0dd0*/  LDC R3, c[0x0][0x64c] ;  /* 0x00019300ff037b82 */ /* 0x000f240000000800 */
[----:B----4-:R-:W-:-:S05]  /*0de0*/  IADD3 R3, P0, R20, R3, RZ ;  /* 0x0000000314037210 */ /* 0x010fca0007f1e0ff */
        /* <DEDUP_REMOVED lines=8> */
.L_x_10:
[----:B-1----:R-:W-:Y:S01]  /*0e70*/  SHF.R.U64 R4, R4, R15, R5 ;  /* 0x0000000f04047219 */ /* 0x002fe20000001205 */
[----:B0-----:R-:W-:Y:S01]  /*0e80*/  VIADD R5, R24, 0xffffffff ;  /* 0xffffffff18057836 */ /* 0x001fe20000000000 */
[----:B------:R-:W-:Y:S02]  /*0e90*/  SHF.L.U32 R3, R23, R28, RZ ;  /* 0x0000001c17037219 */ /* 0x000fe400000006ff */
[----:B------:R-:W-:Y:S01]  /*0ea0*/  LOP3.LUT R12, R27, R12, RZ, 0xc0, !PT ;  /* 0x0000000c1b0c7212 */ /* 0x000fe200078ec0ff */
[----:B------:R-:W-:Y:S01]  /*0eb0*/  IMAD.MOV R8, RZ, RZ, -R4 ;  /* 0x000000ffff087224 */ /* 0x000fe200078e0a04 */
[----:B------:R-:W-:Y:S02]  /*0ec0*/  SEL R6, R6, R29, !P1 ;  /* 0x0000001d06067207 */ /* 0x000fe40004800000 */
[----:B------:R-:W-:Y:S01]  /*0ed0*/  LOP3.LUT R5, R14, R5, RZ, 0xc0, !PT ;  /* 0x000000050e057212 */ /* 0x000fe200078ec0ff */
[----:B------:R-:W-:Y:S02]  /*0ee0*/  IMAD R9, R3, R4, R12 ;  /* 0x0000000403097224 */ /* 0x000fe400078e020c */
[----:B--2---:R-:W-:-:S02]  /*0ef0*/  IMAD R3, R8, R21, R20 ;  /* 0x0000001508037224 */ /* 0x004fc400078e0214 */
[----:B---3--:R-:W-:Y:S02]  /*0f00*/  IMAD R6, R9, R25, R6 ;  /* 0x0000001909067224 */ /* 0x008fe400078e0206 */
[----:B------:R-:W-:Y:S02]  /*0f10*/  IMAD R103, R3, R24, R5 ;  /* 0x0000001803677224 */ /* 0x000fe400078e0205 */
[----:B------:R-:W-:-:S03]  /*0f20*/  IMAD.MOV.U32 R4, RZ, RZ, 0x1 ;  /* 0x00000001ff047424 */ /* 0x000fc600078e00ff */
[----:B------:R-:W-:Y:S02]  /*0f30*/  SEL R100, R103, R6, !P1 ;  /* 0x0000000667647207 */ /* 0x000fe40004800000 */
[----:B------:R-:W-:Y:S02]  /*0f40*/  PRMT R3, R4, 0x7610, R3 ;  /* 0x0000761004037816 */ /* 0x000fe40000000003 */
[----:B------:R-:W-:-:S07]  /*0f50*/  SEL R103, R6, R103, !P1 ;  /* 0x0000006706677207 */ /* 0x000fce0004800000 */
.L_x_8:
[----:B------:R-:W-:-:S08]  /*0f60*/  NOP ;  /* 0x0000000000007918 */ /* 0x000fd00000000000 */
[----:B------:R-:W0:Y:S02]  /*0f70*/  USETMAXREG.TRY_ALLOC.CTAPOOL UP0, 0xe8 ;  /* 0x000000e8000079c8 */ /* 0x000e240008000600 */
[----:B0-----:R-:W-:-:S13]  /*0f80*/  PLOP3.LUT P0, PT, PT, PT, UP0, 0x80, 0x0 ;  /* 0x000000000000781c */ /* 0x001fda0003f0f008 */
[----:B------:R-:W-:Y:S05]  /*0f90*/  @!P0 BRA `(.L_x_8) ;  /* 0xfffffffc00f08947 */ /* 0x000fea000383ffff */
[----:B------:R-:W-:Y:S01]  /*0fa0*/  ULDC.64 UR4, c[0x0][0x598] ;  /* 0x0001660000047ab9 */ /* 0x000fe20000000a00 */
[----:B------:R-:W-:Y:S01]  /*0fb0*/  ULDC.64 UR38, c[0x0][0x208] ;  /* 0x0000820000267ab9 */ /* 0x000fe20000000a00 */
[----:B------:R-:W-:-:S04]  /*0fc0*/  ISETP.NE.U32.AND P0, PT, RZ, UR4, PT ;  /* 0x00000004ff007c0c */ /* 0x000fc8000bf05070 */
[----:B------:R-:W-:-:S13]  /*0fd0*/  ISETP.NE.AND.EX P0, PT, RZ, UR5, PT, P0 ;  /* 0x00000005ff007c0c */ /* 0x000fda000bf05300 */
[----:B------:R-:W-:Y:S05]  /*0fe0*/  @!P0 BRA `(.L_x_11) ;  /* 0x00000000001c8947 */ /* 0x000fea0003800000 */
[----:B------:R-:W0:Y:S02]  /*0ff0*/  LDC.64 R4, c[0x0][0x598] ;  /* 0x00016600ff047b82 */ /* 0x000e240000000a00 */
[----:B0-----:R-:W2:Y:S02]  /*1000*/  LDG.E.64 R4, desc[UR38][R4.64] ;  /* 0x0000002604047981 */ /* 0x001ea4000c1e1b00 */
[----:B--2---:R-:W-:-:S04]  /*1010*/  ISETP.NE.U32.AND P0, PT, R4, RZ, PT ;  /* 0x000000ff0400720c */ /* 0x004fc80003f05070 */
[----:B------:R-:W-:-:S13]  /*1020*/  ISETP.NE.AND.EX P0, PT, R5, RZ, PT, P0 ;  /* 0x000000ff0500720c */ /* 0x000fda0003f05300 */
[----:B------:R-:W-:Y:S05]  /*1030*/  @!P0 BRA `(.L_x_11) ;  /* 0x0000000000088947 */ /* 0x000fea0003800000 */
[----:B------:R0:W5:Y:S01]  /*1040*/  LD.E R23, desc[UR38][R4.64] ;  /* 0x0000002604177980 */ /* 0x000162000c101900 */
[----:B------:R-:W-:Y:S05]  /*1050*/  BRA `(.L_x_12) ;  /* 0x0000000000247947 */ /* 0x000fea0003800000 */
.L_x_11:
[----:B------:R-:W-:Y:S02]  /*1060*/  ULDC.64 UR4, c[0x0][0x588] ;  /* 0x0001620000047ab9 */ /* 0x000fe40000000a00 */
[----:B------:R-:W-:-:S04]  /*1070*/  ISETP.NE.U32.AND P0, PT, RZ, UR4, PT ;  /* 0x00000004ff007c0c */ /* 0x000fc8000bf05070 */
[----:B------:R-:W-:-:S13]  /*1080*/  ISETP.NE.AND.EX P0, PT, RZ, UR5, PT, P0 ;  /* 0x00000005ff007c0c */ /* 0x000fda000bf05300 */
[----:B------:R-:W-:Y:S05]  /*1090*/  @!P0 BRA `(.L_x_13) ;  /* 0x00000000000c8947 */ /* 0x000fea0003800000 */
[----:B------:R-:W0:Y:S02]  /*10a0*/  LDC.64 R4, c[0x0][0x588] ;  /* 0x00016200ff047b82 */ /* 0x000e240000000a00 */
[----:B0-----:R1:W5:Y:S01]  /*10b0*/  LDG.E R23, desc[UR38][R4.64] ;  /* 0x0000002604177981 */ /* 0x001362000c1e1900 */
[----:B------:R-:W-:Y:S05]  /*10c0*/  BRA `(.L_x_12) ;  /* 0x0000000000087947 */ /* 0x000fea0003800000 */
.L_x_13:
[----:B------:R-:W-:Y:S02]  /*10d0*/  ULDC UR4, c[0x0][0x580] ;  /* 0x0001600000047ab9 */ /* 0x000fe40000000800 */
[----:B------:R-:W-:-:S07]  /*10e0*/  IMAD.U32 R23, RZ, RZ, UR4 ;  /* 0x00000004ff177e24 */ /* 0x000fce000f8e00ff */
.L_x_12:
[----:B------:R-:W-:Y:S02]  /*10f0*/  ULDC.64 UR4, c[0x0][0x5a0] ;  /* 0x0001680000047ab9 */ /* 0x000fe40000000a00 */
[----:B------:R-:W-:-:S04]  /*1100*/  ISETP.NE.U32.AND P0, PT, RZ, UR4, PT ;  /* 0x00000004ff007c0c */ /* 0x000fc8000bf05070 */
[----:B------:R-:W-:-:S13]  /*1110*/  ISETP.NE.AND.EX P0, PT, RZ, UR5, PT, P0 ;  /* 0x00000005ff007c0c */ /* 0x000fda000bf05300 */
[----:B------:R-:W-:Y:S05]  /*1120*/  @!P0 BRA `(.L_x_14) ;  /* 0x00000000001c8947 */ /* 0x000fea0003800000 */
[----:B01----:R-:W0:Y:S02]  /*1130*/  LDC.64 R4, c[0x0][0x5a0] ;  /* 0x00016800ff047b82 */ /* 0x003e240000000a00 */
[----:B0-----:R-:W2:Y:S02]  /*1140*/  LDG.E.64 R4, desc[UR38][R4.64] ;  /* 0x0000002604047981 */ /* 0x001ea4000c1e1b00 */
[----:B--2---:R-:W-:-:S04]  /*1150*/  ISETP.NE.U32.AND P0, PT, R4, RZ, PT ;  /* 0x000000ff0400720c */ /* 0x004fc80003f05070 */
[----:B------:R-:W-:-:S13]  /*1160*/  ISETP.NE.AND.EX P0, PT, R5, RZ, PT, P0 ;  /* 0x000000ff0500720c */ /* 0x000fda0003f05300 */
[----:B------:R-:W-:Y:S05]  /*1170*/  @!P0 BRA `(.L_x_14) ;  /* 0x0000000000088947 */ /* 0x000fea0003800000 */
[----:B------:R0:W5:Y:S01]  /*1180*/  LD.E R90, desc[UR38][R4.64] ;  /* 0x00000026045a7980 */ /* 0x000162000c101900 */
[----:B------:R-:W-:Y:S05]  /*1190*/  BRA `(.L_x_15) ;  /* 0x0000000000247947 */ /* 0x000fea0003800000 */
.L_x_14:
[----:B------:R-:W-:Y:S02]  /*11a0*/  ULDC.64 UR4, c[0x0][0x590] ;  /* 0x0001640000047ab9 */ /* 0x000fe40000000a00 */
[----:B------:R-:W-:-:S04]  /*11b0*/  ISETP.NE.U32.AND P0, PT, RZ, UR4, PT ;  /* 0x00000004ff007c0c */ /* 0x000fc8000bf05070 */
[----:B------:R-:W-:-:S13]  /*11c0*/  ISETP.NE.AND.EX P0, PT, RZ, UR5, PT, P0 ;  /* 0x00000005ff007c0c */ /* 0x000fda000bf05300 */
[----:B------:R-:W-:Y:S05]  /*11d0*/  @!P0 BRA `(.L_x_16) ;  /* 0x00000000000c8947 */ /* 0x000fea0003800000 */
[----:B------:R-:W2:Y:S02]  /*11e0*/  LDC.64 R90, c[0x0][0x590] ;  /* 0x00016400ff5a7b82 */ /* 0x000ea40000000a00 */
[----:B--2---:R2:W5:Y:S01]  /*11f0*/  LDG.E R90, desc[UR38][R90.64] ;  /* 0x000000265a5a7981 */ /* 0x004562000c1e1900 */
[----:B------:R-:W-:Y:S05]  /*1200*/  BRA `(.L_x_15) ;  /* 0x0000000000087947 */ /* 0x000fea0003800000 */
.L_x_16:
[----:B------:R-:W-:Y:S02]  /*1210*/  ULDC UR4, c[0x0][0x584] ;  /* 0x0001610000047ab9 */ /* 0x000fe40000000800 */
[----:B------:R-:W-:-:S07]  /*1220*/  IMAD.U32 R90, RZ, RZ, UR4 ;  /* 0x00000004ff5a7e24 */ /* 0x000fce000f8e00ff */
.L_x_15:
[----:B------:R-:W-:-:S13]  /*1230*/  LOP3.LUT P0, RZ, R3, 0xff, RZ, 0xc0, !PT ;  /* 0x000000ff03ff7812 */ /* 0x000fda000780c0ff */
[----:B------:R-:W-:Y:S05]  /*1240*/  @!P0 EXIT ;  /* 0x000000000000894d */ /* 0x000fea0003800000 */
[----:B------:R-:W3:Y:S01]  /*1250*/  LDC R93, c[0x0][0x658] ;  /* 0x00019600ff5d7b82 */ /* 0x000ee20000000800 */
[----:B------:R-:W-:Y:S01]  /*1260*/  LOP3.LUT R7, R7, 0x1, RZ, 0xc0, !PT ;  /* 0x0000000107077812 */ /* 0x000fe200078ec0ff */
[----:B------:R-:W-:Y:S01]  /*1270*/  ULDC.64 UR6, c[0x0][0x288] ;  /* 0x0000a20000067ab9 */ /* 0x000fe20000000a00 */
[----:B------:R-:W-:Y:S01]  /*1280*/  SHF.R.U32.HI R3, RZ, 0x2, R95 ;  /* 0x00000002ff037819 */ /* 0x000fe2000001165f */
[----:B------:R-:W-:Y:S01]  /*1290*/  UIADD3 UR4, UR7, 0x1f, URZ ;  /* 0x0000001f07047890 */ /* 0x000fe2000fffe03f */
[----:B------:R-:W-:Y:S01]  /*12a0*/  SHF.R.U32.HI R0, RZ, 0x1, R0 ;  /* 0x00000001ff007819 */ /* 0x000fe20000011600 */
[----:B------:R-:W-:Y:S01]  /*12b0*/  IMAD.SHL.U32 R88, R7, 0x40, RZ ;  /* 0x0000004007587824 */ /* 0x000fe200078e00ff */
[----:B------:R-:W-:Y:S01]  /*12c0*/  LOP3.LUT R3, R3, 0x7, RZ, 0xc0, !PT ;  /* 0x0000000703037812 */ /* 0x000fe200078ec0ff */
[----:B------:R-:W4:Y:S01]  /*12d0*/  LDC.64 R8, c[0x0][0x5c8] ;  /* 0x00017200ff087b82 */ /* 0x000f220000000a00 */
[----:B------:R-:W-:Y:S01]  /*12e0*/  USHF.R.S32.HI UR5, URZ, 0x1f, UR4 ;  /* 0x0000001f3f057899 */ /* 0x000fe20008011404 */
[----:B------:R-:W-:Y:S01]  /*12f0*/  LOP3.LUT R0, R0, 0x30, RZ, 0xc0, !PT ;  /* 0x0000003000007812 */ /* 0x000fe200078ec0ff */
[----:B------:R-:W-:Y:S01]  /*1300*/  IMAD.MOV.U32 R6, RZ, RZ, 0x1 ;  /* 0x00000001ff067424 */ /* 0x000fe200078e00ff */
[--C-:B------:R-:W-:Y:S01]  /*1310*/  LOP3.LUT R88, R88, 0x40, R3.reuse, 0xe2, !PT ;  /* 0x0000004058587812 */ /* 0x100fe200078ee203 */
[----:B------:R-:W-:Y:S01]  /*1320*/  ULEA.HI UR5, UR5, UR4, URZ, 0x5 ;  /* 0x0000000405057291 */ /* 0x000fe2000f8f283f */
[-C--:B01----:R-:W-:Y:S01]  /*1330*/  IADD3 R4, RZ, -R0.reuse, -R3 ;  /* 0x80000000ff047210 */ /* 0x083fe20007ffe803 */
[----:B------:R-:W-:Y:S01]  /*1340*/  IMAD.U32 R5, RZ, RZ, UR6 ;  /* 0x00000006ff057e24 */ /* 0x000fe2000f8e00ff */
[----:B------:R-:W0:Y:S01]  /*1350*/  LDC R97, c[0x0][0x600] ;  /* 0x00018000ff617b82 */ /* 0x000e220000000800 */
[----:B------:R-:W-:Y:S01]  /*1360*/  LOP3.LUT R88, R88, R0, RZ, 0xfc, !PT ;  /* 0x0000000058587212 */ /* 0x000fe200078efcff */
[----:B------:R-:W-:Y:S01]  /*1370*/  IMAD.MOV.U32 R0, RZ, RZ, -0x1 ;  /* 0xffffffffff007424 */ /* 0x000fe200078e00ff */
[----:B------:R-:W-:Y:S01]  /*1380*/  USHF.R.S32.HI UR43, URZ, 0x5, UR5 ;  /* 0x000000053f2b7899 */ /* 0x000fe20008011405 */
[----:B------:R-:W-:Y:S01]  /*1390*/  LOP3.LUT R94, R95, 0x3, RZ, 0xc0, !PT ;  /* 0x000000035f5e7812 */ /* 0x000fe200078ec0ff */
[----:B------:R-:W-:Y:S01]  /*13a0*/  IMAD R4, R7, -0x40, R4 ;  /* 0xffffffc007047824 */ /* 0x000fe200078e0204 */
[C---:B------:R-:W-:Y:S01]  /*13b0*/  LOP3.LUT R96, R95.reuse, 0x80, RZ, 0xc0, !PT ;  /* 0x000000805f607812 */ /* 0x040fe200078ec0ff */
[----:B------:R-:W-:Y:S01]  /*13c0*/  UISETP.LT.AND UP0, UPT, UR43, 0x1, UPT ;  /* 0x000000012b00788c */ /* 0x000fe2000bf01270 */
[-C--:B---3--:R-:W-:Y:S01]  /*13d0*/  SHF.L.U32 R0, R0, R93.reuse, RZ ;  /* 0x0000005d00007219 */ /* 0x088fe200000006ff */
[----:B------:R-:W-:Y:S01]  /*13e0*/  ULDC UR4, c[0x0][0x284] ;  /* 0x0000a10000047ab9 */ /* 0x000fe20000000800 */
[----:B------:R-:W-:Y:S01]  /*13f0*/  IMAD R94, R94, -0x2, R5 ;  /* 0xfffffffe5e5e7824 */ /* 0x000fe200078e0205 */
[----:B------:R-:W-:Y:S01]  /*1400*/  USEL UR44, UR43, 0x1, UP0 ;  /* 0x000000012b2c7887 */ /* 0x000fe20008000000 */
[----:B------:R-:W-:Y:S01]  /*1410*/  SHF.L.U32 R93, R6, R93, RZ ;  /* 0x0000005d065d7219 */ /* 0x000fe200000006ff */
[----:B------:R-:W-:Y:S01]  /*1420*/  IMAD.SHL.U32 R95, R95, 0x2, RZ ;  /* 0x000000025f5f7824 */ /* 0x000fe200078e00ff */
[----:B------:R-:W-:Y:S01]  /*1430*/  LOP3.LUT R102, R18, 0x1, RZ, 0xfc, !PT ;  /* 0x0000000112667812 */ /* 0x000fe200078efcff */
[----:B------:R-:W-:Y:S01]  /*1440*/  VIADD R99, R4, UR4 ;  /* 0x0000000404637c36 */ /* 0x000fe20008000000 */
[C---:B----4-:R-:W-:Y:S01]  /*1450*/  SHF.L.U64.HI R92, R8.reuse, 0x3, R9 ;  /* 0x00000003085c7819 */ /* 0x050fe20000010209 */
[----:B--2---:R-:W-:Y:S01]  /*1460*/  IMAD.SHL.U32 R91, R8, 0x8, RZ ;  /* 0x00000008085b7824 */ /* 0x004fe200078e00ff */
[----:B------:R-:W-:Y:S01]  /*1470*/  SHF.R.U32.HI R96, RZ, 0x7, R96 ;  /* 0x00000007ff607819 */ /* 0x000fe20000011660 */
[----:B------:R-:W-:Y:S01]  /*1480*/  IMAD.MOV.U32 R89, RZ, RZ, RZ ;  /* 0x000000ffff597224 */ /* 0x000fe200078e00ff */
[----:B------:R-:W-:Y:S01]  /*1490*/  LOP3.LUT R98, RZ, R0, RZ, 0x33, !PT ;  /* 0x00000000ff627212 */ /* 0x000fe200078e33ff */
[----:B------:R-:W-:Y:S01]  /*14a0*/  UIADD3 UR44, UR43, -UR44, URZ ;  /* 0x8000002c2b2c7290 */ /* 0x000fe2000fffe03f */
[----:B------:R-:W-:Y:S01]  /*14b0*/  UMOV UR40, URZ ;  /* 0x0000003f00287c82 */ /* 0x000fe20008000000 */
[----:B0-----:R-:W-:Y:S01]  /*14c0*/  VIADD R97, R97, 0xffffffff ;  /* 0xffffffff61617836 */ /* 0x001fe20000000000 */
[----:B------:R-:W-:-:S09]  /*14d0*/  UMOV UR41, URZ ;  /* 0x0000003f00297c82 */ /* 0x000fd20008000000 */
.L_x_164:
[----:B0-----:R-:W0:Y:S01]  /*14e0*/  SHFL.IDX PT, R0, R96, RZ, 0x1f ;  /* 0x00001fff60007589 */ /* 0x001e2200000e0000 */
[----:B-1----:R-:W1:Y:S01]  /*14f0*/  S2UR UR7, SR_CgaCtaId ;  /* 0x00000000000779c3 */ /* 0x002e620000008800 */
[----:B------:R-:W-:Y:S01]  /*1500*/  UMOV UR6, 0x400 ;  /* 0x0000040000067882 */ /* 0x000fe20000000000 */
[----:B0-----:R-:W-:Y:S01]  /*1510*/  R2UR UR4, R0 ;  /* 0x00000000000472ca */ /* 0x001fe200000e0000 */
[----:B-1----:R-:W-:-:S12]  /*1520*/  ULEA UR6, UR7, UR6, 0x18 ;  /* 0x0000000607067291 */ /* 0x002fd8000f8ec03f */
[----:B------:R-:W-:-:S04]  /*1530*/  ULEA.HI UR5, UR4, UR4, URZ, 0x1 ;  /* 0x0000000404057291 */ /* 0x000fc8000f8f083f */
[----:B------:R-:W-:-:S04]  /*1540*/  ULOP3.LUT UR5, UR5, 0x7fffe, URZ, 0xc0, !UPT ;  /* 0x0007fffe05057892 */ /* 0x000fc8000f8ec03f */
[----:B------:R-:W-:-:S03]  /*1550*/  UIADD3 UR5, UR4, -UR5, URZ ;  /* 0x8000000504057290 */ /* 0x000fc6000fffe03f */
[----:B------:R-:W-:Y:S01]  /*1560*/  ULDC UR4, c[0x0][0x28c] ;  /* 0x0000a30000047ab9 */ /* 0x000fe20000000800 */
[----:B------:R-:W-:Y:S01]  /*1570*/  ULEA UR5, UR5, UR6, 0xd ;  /* 0x0000000605057291 */ /* 0x000fe2000f8e683f */
[----:B------:R-:W-:-:S03]  /*1580*/  ISETP.LT.AND P0, PT, RZ, UR4, PT ;  /* 0x00000004ff007c0c */ /* 0x000fc6000bf01270 */
[----:B------:R-:W-:-:S04]  /*1590*/  UIADD3 UR5, UR5, 0x180, URZ ;  /* 0x0000018005057890 */ /* 0x000fc8000fffe03f */
[----:B------:R-:W-:-:S04]  /*15a0*/  USHF.R.U32.HI UR5, URZ, 0x4, UR5 ;  /* 0x000000043f057899 */ /* 0x000fc80008011605 */
[----:B------:R-:W-:-:S04]  /*15b0*/  ULOP3.LUT UR5, UR5, 0x3fff, URZ, 0xc0, !UPT ;  /* 0x00003fff05057892 */ /* 0x000fc8000f8ec03f */
[----:B------:R-:W-:Y:S01]  /*15c0*/  ULOP3.LUT UR45, UR5, 0x10000, URZ, 0xfc, !UPT ;  /* 0x00010000052d7892 */ /* 0x000fe2000f8efc3f */
[----:B--234-:R-:W-:Y:S11]  /*15d0*/  @P0 BRA `(.L_x_17) ;  /* 0x0000000000400947 */ /* 0x01cff60003800000 */
[----:B------:R-:W-:Y:S01]  /*15e0*/  MOV R0, 0x0 ;  /* 0x0000000000007802 */ /* 0x000fe20000000f00 */
[----:B------:R-:W-:Y:S01]  /*15f0*/  ULDC.64 UR4, c[0x4][0x68] ;  /* 0x01001a0000047ab9 */ /* 0x000fe20000000a00 */
[----:B------:R-:W-:Y:S01]  /*1600*/  ULDC.64 UR6, c[0x4][0x8] ;  /* 0x0100020000067ab9 */ /* 0x000fe20000000a00 */
[----:B------:R-:W-:Y:S01]  /*1610*/  IMAD.U32 R4, RZ, RZ, UR4 ;  /* 0x00000004ff047e24 */ /* 0x000fe2000f8e00ff */
[----:B------:R0:W1:Y:S01]  /*1620*/  LDC.64 R14, c[0x4][R0] ;  /* 0x01000000000e7b82 */ /* 0x0000620000000a00 */
[----:B------:R-:W-:Y:S01]  /*1630*/  IMAD.U32 R5, RZ, RZ, UR5 ;  /* 0x00000005ff057e24 */ /* 0x000fe2000f8e00ff */
[----:B------:R-:W-:Y:S01]  /*1640*/  ULDC.64 UR4, c[0x4][0x70] ;  /* 0x01001c0000047ab9 */ /* 0x000fe20000000a00 */
[----:B------:R-:W-:Y:S02]  /*1650*/  IMAD.U32 R10, RZ, RZ, UR6 ;  /* 0x00000006ff0a7e24 */ /* 0x000fe4000f8e00ff */
[----:B------:R-:W-:Y:S02]  /*1660*/  IMAD.U32 R6, RZ, RZ, UR4 ;  /* 0x00000004ff067e24 */ /* 0x000fe4000f8e00ff */
[----:B------:R-:W-:-:S02]  /*1670*/  IMAD.U32 R7, RZ, RZ, UR5 ;  /* 0x00000005ff077e24 */ /* 0x000fc4000f8e00ff */
[----:B------:R-:W-:Y:S02]  /*1680*/  IMAD.U32 R11, RZ, RZ, UR7 ;  /* 0x00000007ff0b7e24 */ /* 0x000fe4000f8e00ff */
[----:B------:R-:W-:Y:S02]  /*1690*/  IMAD.MOV.U32 R8, RZ, RZ, 0x1e1 ;  /* 0x000001e1ff087424 */ /* 0x000fe400078e00ff */
[----:B------:R-:W-:Y:S02]  /*16a0*/  IMAD.MOV.U32 R12, RZ, RZ, 0x1 ;  /* 0x00000001ff0c7424 */ /* 0x000fe400078e00ff */
[----:B0-----:R-:W-:-:S07]  /*16b0*/  IMAD.MOV.U32 R13, RZ, RZ, RZ ;  /* 0x000000ffff0d7224 */ /* 0x001fce00078e00ff */
[----:B------:R-:W-:-:S07]  /*16c0*/  LEPC R20, `(.L_x_17) ;  /* 0x000000001014794e */ /* 0x000fce0000000000 */
[----:B-1---5:R-:W-:Y:S05]  /*16d0*/  CALL.ABS.NOINC R14 ;  /* 0x000000000e007343 */ /* 0x022fea0003c00000 */
.L_x_17:
[----:B------:R-:W-:-:S13]  /*16e0*/  ISETP.NE.AND P0, PT, R102, 0x3, PT ;  /* 0x000000036600780c */ /* 0x000fda0003f05270 */
[----:B------:R-:W-:Y:S05]  /*16f0*/  @!P0 BRA `(.L_x_18) ;  /* 0x0000000000048947 */ /* 0x000fea0003800000 */
[----:B------:R-:W-:Y:S01]  /*1700*/  BPT.TRAP 0x1 ;  /* 0x000000040000795c */ /* 0x000fe20000300000 */
.L_x_18:
[----:B------:R-:W0:Y:S01]  /*1710*/  S2UR UR5, SR_CgaCtaId ;  /* 0x00000000000579c3 */ /* 0x000e220000008800 */
[----:B------:R-:W-:Y:S01]  /*1720*/  UMOV UR4, 0x400 ;  /* 0x0000040000047882 */ /* 0x000fe20000000000 */
[----:B------:R-:W-:Y:S02]  /*1730*/  IMAD.U32 R0, RZ, RZ, UR40 ;  /* 0x00000028ff007e24 */ /* 0x000fe4000f8e00ff */
[----:B------:R-:W-:-:S03]  /*1740*/  IMAD.U32 R3, RZ, RZ, UR41 ;  /* 0x00000029ff037e24 */ /* 0x000fc6000f8e00ff */
[----:B------:R-:W-:Y:S01]  /*1750*/  SHF.L.U32 R0, R0, 0x1f, RZ ;  /* 0x0000001f00007819 */ /* 0x000fe200000006ff */
[----:B0-----:R-:W-:-:S06]  /*1760*/  ULEA UR4, UR5, UR4, 0x18 ;  /* 0x0000000405047291 */ /* 0x001fcc000f8ec03f */
[----:B------:R-:W-:-:S04]  /*1770*/  IMAD.U32 R6, RZ, RZ, UR4 ;  /* 0x00000004ff067e24 */ /* 0x000fc8000f8e00ff */
[----:B------:R-:W-:-:S04]  /*1780*/  IMAD R3, R3, 0x8, R6 ;  /* 0x0000000803037824 */ /* 0x000fc800078e0206 */
[----:B------:R0:W1:Y:S01]  /*1790*/  SYNCS.PHASECHK.TRANS64.TRYWAIT P1, [R3+URZ], R0 ;  /* 0x00000000030075a7 */ /* 0x000062000802017f */
[----:B------:R-:W-:Y:S05]  /*17a0*/  @!P0 BRA `(.L_x_19) ;  /* 0x0000000000048947 */ /* 0x000fea0003800000 */
[----:B------:R-:W-:Y:S01]  /*17b0*/  BPT.TRAP 0x1 ;  /* 0x000000040000795c */ /* 0x000fe20000300000 */
.L_x_19:
[----:B------:R-:W-:-:S05]  /*17c0*/  IMAD.U32 R4, RZ, RZ, UR44 ;  /* 0x0000002cff047e24 */ /* 0x000fca000f8e00ff */
[----:B------:R-:W-:Y:S01]  /*17d0*/  ISETP.GE.AND P2, PT, R4, 0x1, PT ;  /* 0x000000010400780c */ /* 0x000fe20003f46270 */
[----:B-1----:R-:W-:-:S12]  /*17e0*/  @P1 BRA `(.L_x_20) ;  /* 0x0000000000081947 */ /* 0x002fd80003800000 */
[----:B------:R-:W1:Y:S02]  /*17f0*/  SYNCS.PHASECHK.TRANS64.TRYWAIT P1, [R3+URZ], R0 ;  /* 0x00000000030075a7 */ /* 0x000e64000802017f */
[----:B-1----:R-:W-:Y:S05]  /*1800*/  @!P1 BRA `(.L_x_21) ;  /* 0x0000005c00309947 */ /* 0x002fea0003800000 */
.L_x_20:
[----:B------:R-:W-:Y:S05]  /*1810*/  WARPSYNC.ALL ;  /* 0x0000000000007948 */ /* 0x000fea0003800000 */
[----:B------:R-:W-:Y:S01]  /*1820*/  R2UR UR4, R6 ;  /* 0x00000000060472ca */ /* 0x000fe200000e0000 */
[----:B------:R-:W-:Y:S01]  /*1830*/  ULEA UR5, UR41, UR45, 0xa ;  /* 0x0000002d29057291 */ /* 0x000fe2000f8e503f */
[----:B------:R-:W-:Y:S01]  /*1840*/  WARPGROUP.ARRIVE ;  /* 0x00000000000079c5 */ /* 0x000fe20000000000 */
[----:B------:R-:W-:Y:S01]  /*1850*/  UMOV UR9, 0x40000040 ;  /* 0x4000004000097882 */ /* 0x000fe20000000000 */
[----:B------:R-:W-:-:S04]  /*1860*/  UMOV UR11, 0x40000040 ;  /* 0x40000040000b7882 */ /* 0x000fc80000000000 */
[----:B------:R-:W-:-:S05]  /*1870*/  UMOV UR8, UR5 ;  /* 0x0000000500087c82 */ /* 0x000fca0008000000 */
[----:B------:R-:W-:-:S04]  /*1880*/  UIADD3 UR4, UR4, 0x1c180, URZ ;  /* 0x0001c18004047890 */ /* 0x000fc8000fffe03f */
[----:B------:R-:W-:-:S04]  /*1890*/  USHF.R.U32.HI UR4, URZ, 0x4, UR4 ;  /* 0x000000043f047899 */ /* 0x000fc80008011604 */
[----:B------:R-:W-:-:S04]  /*18a0*/  ULOP3.LUT UR4, UR4, 0x3fff, URZ, 0xc0, !UPT ;  /* 0x00003fff04047892 */ /* 0x000fc8000f8ec03f */
[----:B------:R-:W-:-:S04]  /*18b0*/  ULOP3.LUT UR4, UR4, 0x10000, URZ, 0xfc, !UPT ;  /* 0x0001000004047892 */ /* 0x000fc8000f8efc3f */
[----:B------:R-:W-:-:S07]  /*18c0*/  ULEA UR6, UR41, UR4, 0xa ;  /* 0x0000000429067291 */ /* 0x000fce000f8e503f */
[----:B------:R-:W-:Y:S02]  /*18d0*/  UMOV UR10, UR6 ;  /* 0x00000006000a7c82 */ /* 0x000fe40008000000 */
[----:B------:R-:W-:Y:S01]  /*18e0*/  HGMMA.64x128x8.F32.TF32 R24, gdesc[UR8], RZ, !UPT, gsb0 ;  /* 0x05e00000081879f0 */ /* 0x000fe2000c0028ff */
[----:B------:R-:W-:Y:S02]  /*18f0*/  UIADD3 UR8, UR5, 0x2, URZ ;  /* 0x0000000205087890 */ /* 0x000fe4000fffe03f */
[----:B------:R-:W-:Y:S01]  /*1900*/  UIADD3 UR10, UR6, 0x2, URZ ;  /* 0x00000002060a7890 */ /* 0x000fe2000fffe03f */
[----:B------:R-:W-:Y:S01]  /*1910*/  UMOV UR9, 0x40000040 ;  /* 0x4000004000097882 */ /* 0x000fe20000000000 */
[----:B------:R-:W-:Y:S01]  /*1920*/  UMOV UR11, 0x40000040 ;  /* 0x40000040000b7882 */ /* 0x000fe20000000000 */
[----:B------:R-:W-:Y:S02]  /*1930*/  WARPGROUP.DEPBAR.LE gsb0, 0x0 ;  /* 0x00008000000079c5 */ /* 0x000fe40000010000 */
[----:B------:R-:W-:-:S06]  /*1940*/  WARPGROUP.ARRIVE ;  /* 0x00000000000079c5 */ /* 0x000fcc0000000000 */
[----:B------:R-:W-:Y:S01]  /*1950*/  HGMMA.64x128x8.F32.TF32 R24, gdesc[UR8], R24, gsb0 ;  /* 0x05e00000081879f0 */ /* 0x000fe20008002818 */
        /* <DEDUP_REMOVED lines=13> */
[----:B------:R-:W-:Y:S03]  /*1a30*/  HGMMA.64x128x8.F32.TF32 R24, gdesc[UR8], R24, gsb0 ;  /* 0x05e00000081879f0 */ /* 0x000fe60008002818 */
[----:B------:R-:W-:Y:S02]  /*1a40*/  WARPGROUP.DEPBAR.LE gsb0, 0x0 ;  /* 0x00008000000079c5 */ /* 0x000fe40000010000 */
[----:B------:R-:W-:Y:S05]  /*1a50*/  @!P2 BRA `(.L_x_22) ;  /* 0x000000040028a947 */ /* 0x000fea0003800000 */
[----:B------:R-:W-:Y:S01]  /*1a60*/  UIADD3 UR5, UR41, 0x1, URZ ;  /* 0x0000000129057890 */ /* 0x000fe2000fffe03f */
[----:B01----:R-:W-:Y:S02]  /*1a70*/  IMAD.U32 R0, RZ, RZ, UR44 ;  /* 0x0000002cff007e24 */ /* 0x003fe4000f8e00ff */
[----:B------:R-:W-:Y:S01]  /*1a80*/  IMAD.U32 R3, RZ, RZ, UR41 ;  /* 0x00000029ff037e24 */ /* 0x000fe2000f8e00ff */
[----:B------:R-:W-:-:S04]  /*1a90*/  UISETP.NE.AND UP0, UPT, UR5, 0x7, UPT ;  /* 0x000000070500788c */ /* 0x000fc8000bf05270 */
[----:B------:R-:W-:Y:S02]  /*1aa0*/  USEL UR6, URZ, 0x1, UP0 ;  /* 0x000000013f067887 */ /* 0x000fe40008000000 */
[----:B------:R-:W-:Y:S02]  /*1ab0*/  USEL UR5, UR5, URZ, UP0 ;  /* 0x0000003f05057287 */ /* 0x000fe40008000000 */
[----:B------:R-:W-:-:S06]  /*1ac0*/  ULOP3.LUT UR6, UR40, UR6, URZ, 0x3c, !UPT ;  /* 0x0000000628067292 */ /* 0x000fcc000f8e3c3f */
[----:B------:R-:W-:-:S07]  /*1ad0*/  IMAD.U32 R7, RZ, RZ, UR6 ;  /* 0x00000006ff077e24 */ /* 0x000fce000f8e00ff */
.L_x_29:
[----:B------:R-:W-:Y:S05]  /*1ae0*/  @!P0 BRA `(.L_x_23) ;  /* 0x0000000000048947 */ /* 0x000fea0003800000 */
[----:B------:R-:W-:Y:S01]  /*1af0*/  BPT.TRAP 0x1 ;  /* 0x000000040000795c */ /* 0x000fe20000300000 */
.L_x_23:
[----:B------:R-:W0:Y:S01]  /*1b00*/  S2UR UR7, SR_CgaCtaId ;  /* 0x00000000000779c3 */ /* 0x000e220000008800 */
[----:B------:R-:W-:Y:S01]  /*1b10*/  UMOV UR6, 0x400 ;  /* 0x0000040000067882 */ /* 0x000fe20000000000 */
[----:B------:R-:W-:Y:S01]  /*1b20*/  IMAD.U32 R5, RZ, RZ, UR5 ;  /* 0x00000005ff057e24 */ /* 0x000fe2000f8e00ff */
[----:B------:R-:W-:Y:S01]  /*1b30*/  SHF.L.U32 R4, R7, 0x1f, RZ ;  /* 0x0000001f07047819 */ /* 0x000fe200000006ff */
[----:B0-----:R-:W-:-:S06]  /*1b40*/  ULEA UR6, UR7, UR6, 0x18 ;  /* 0x0000000607067291 */ /* 0x001fcc000f8ec03f */
[----:B------:R-:W-:-:S04]  /*1b50*/  IMAD.U32 R6, RZ, RZ, UR6 ;  /* 0x00000006ff067e24 */ /* 0x000fc8000f8e00ff */
[----:B------:R-:W-:-:S04]  /*1b60*/  IMAD R5, R5, 0x8, R6 ;  /* 0x0000000805057824 */ /* 0x000fc800078e0206 */
[----:B------:R0:W1:Y:S01]  /*1b70*/  SYNCS.PHASECHK.TRANS64.TRYWAIT P1, [R5+URZ], R4 ;  /* 0x00000004050075a7 */ /* 0x000062000802017f */
[----:B------:R-:W-:Y:S05]  /*1b80*/  @!P0 BRA `(.L_x_24) ;  /* 0x0000000000048947 */ /* 0x000fea0003800000 */
[----:B------:R-:W-:Y:S01]  /*1b90*/  BPT.TRAP 0x1 ;  /* 0x000000040000795c */ /* 0x000fe20000300000 */
.L_x_24:
[----:B-1----:R-:W-:Y:S05]  /*1ba0*/  @P1 BRA `(.L_x_25) ;  /* 0x0000000000081947 */ /* 0x002fea0003800000 */
[----:B------:R-:W1:Y:S02]  /*1bb0*/  SYNCS.PHASECHK.TRANS64.TRYWAIT P1, [R5+URZ], R4 ;  /* 0x00000004050075a7 */ /* 0x000e64000802017f */
[----:B-1----:R-:W-:Y:S05]  /*1bc0*/  @!P1 BRA `(.L_x_26) ;  /* 0x0000005800549947 */ /* 0x002fea0003800000 */
.L_x_25:
[----:B------:R-:W-:Y:S01]  /*1bd0*/  ULEA UR6, UR5, UR45, 0xa ;  /* 0x0000002d05067291 */ /* 0x000fe2000f8e503f */
[----:B------:R-:W-:Y:S01]  /*1be0*/  WARPGROUP.ARRIVE ;  /* 0x00000000000079c5 */ /* 0x000fe20000000000 */
[----:B------:R-:W-:Y:S01]  /*1bf0*/  ULEA UR7, UR5, UR4, 0xa ;  /* 0x0000000405077291 */ /* 0x000fe2000f8e503f */
[----:B------:R-:W-:Y:S01]  /*1c00*/  UMOV UR9, 0x40000040 ;  /* 0x4000004000097882 */ /* 0x000fe20000000000 */
[----:B------:R-:W-:-:S03]  /*1c10*/  UMOV UR11, 0x40000040 ;  /* 0x40000040000b7882 */ /* 0x000fc60000000000 */
[----:B------:R-:W-:Y:S02]  /*1c20*/  UMOV UR8, UR6 ;  /* 0x0000000600087c82 */ /* 0x000fe40008000000 */
[----:B------:R-:W-:Y:S02]  /*1c30*/  UMOV UR10, UR7 ;  /* 0x00000007000a7c82 */ /* 0x000fe40008000000 */
[----:B------:R-:W-:Y:S01]  /*1c40*/  HGMMA.64x128x8.F32.TF32 R24, gdesc[UR8], R24, gsb0 ;  /* 0x05e00000081879f0 */ /* 0x000fe20008002818 */
[----:B------:R-:W-:Y:S02]  /*1c50*/  UIADD3 UR8, UR6, 0x2, URZ ;  /* 0x0000000206087890 */ /* 0x000fe4000fffe03f */
[----:B------:R-:W-:Y:S01]  /*1c60*/  UIADD3 UR10, UR7, 0x2, URZ ;  /* 0x00000002070a7890 */ /* 0x000fe2000fffe03f */
[----:B------:R-:W-:Y:S01]  /*1c70*/  UMOV UR9, 0x40000040 ;  /* 0x4000004000097882 */ /* 0x000fe20000000000 */
[----:B------:R-:W-:Y:S01]  /*1c80*/  UMOV UR11, 0x40000040 ;  /* 0x40000040000b7882 */ /* 0x000fe20000000000 */
[----:B------:R-:W-:-:S02]  /*1c90*/  WARPGROUP.DEPBAR.LE gsb0, 0x0 ;  /* 0x00008000000079c5 */ /* 0x000fc40000010000 */
        /* <DEDUP_REMOVED lines=18> */
[----:B------:R-:W-:Y:S01]  /*1dc0*/  BPT.TRAP 0x1 ;  /* 0x000000040000795c */ /* 0x000fe20000300000 */
.L_x_27:
[----:B------:R-:W-:-:S13]  /*1dd0*/  ISETP.NE.AND P1, PT, R22, RZ, PT ;  /* 0x000000ff1600720c */ /* 0x000fda0003f25270 */
[----:B01----:R-:W-:-:S04]  /*1de0*/  @P1 IMAD R4, R3, 0x8, R6 ;  /* 0x0000000803041824 */ /* 0x003fc800078e0206 */
[----:B------:R-:W-:-:S05]  /*1df0*/  @P1 VIADD R4, R4, 0x38 ;  /* 0x0000003804041836 */ /* 0x000fca0000000000 */
[----:B------:R-:W-:-:S04]  /*1e00*/  @P1 PRMT R4, R19, 0x654, R4 ;  /* 0x0000065413041816 */ /* 0x000fc80000000004 */
[----:B------:R0:W-:Y:S01]  /*1e10*/  @P1 SYNCS.ARRIVE.TRANS64.RED.A1T0 RZ, [R4+URZ], RZ ;  /* 0x000000ff04ff19a7 */ /* 0x0001e2000810043f */
[----:B------:R-:W-:-:S13]  /*1e20*/  ISETP.GT.U32.AND P1, PT, R18, 0x1, PT ;  /* 0x000000011200780c */ /* 0x000fda0003f24070 */
[----:B0-----:R-:W-:Y:S05]  /*1e30*/  @P1 BRA `(.L_x_28) ;  /* 0x0000000000041947 */ /* 0x001fea0003800000 */
[----:B------:R-:W-:Y:S01]  /*1e40*/  BPT.TRAP 0x1 ;  /* 0x000000040000795c */ /* 0x000fe20000300000 */
.L_x_28:
[----:B------:R-:W-:Y:S01]  /*1e50*/  UIADD3 UR5, UR5, 0x1, URZ ;  /* 0x0000000105057890 */ /* 0x000fe2000fffe03f */
[C---:B------:R-:W-:Y:S01]  /*1e60*/  ISETP.GT.AND P2, PT, R0.reuse, 0x1, PT ;  /* 0x000000010000780c */ /* 0x040fe20003f44270 */
[----:B------:R-:W-:Y:S02]  /*1e70*/  VIADD R3, R3, 0x1 ;  /* 0x0000000103037836 */ /* 0x000fe40000000000 */
[----:B------:R-:W-:Y:S01]  /*1e80*/  UISETP.NE.AND UP0, UPT, UR5, 0x7, UPT ;  /* 0x000000070500788c */ /* 0x000fe2000bf05270 */
[----:B------:R-:W-:Y:S02]  /*1e90*/  VIADD R0, R0, 0xffffffff ;  /* 0xffffffff00007836 */ /* 0x000fe40000000000 */
[C---:B------:R-:W-:Y:S01]  /*1ea0*/  ISETP.NE.AND P1, PT, R3.reuse, 0x7, PT ;  /* 0x000000070300780c */ /* 0x040fe20003f25270 */
[----:B------:R-:W-:Y:S02]  /*1eb0*/  USEL UR6, URZ, 0x1, UP0 ;  /* 0x000000013f067887 */ /* 0x000fe40008000000 */
[----:B------:R-:W-:Y:S01]  /*1ec0*/  USEL UR5, UR5, URZ, UP0 ;  /* 0x0000003f05057287 */ /* 0x000fe20008000000 */
[----:B------:R-:W-:-:S03]  /*1ed0*/  SEL R3, R3, RZ, P1 ;  /* 0x000000ff03037207 */ /* 0x000fc60000800000 */
[----:B------:R-:W-:Y:S01]  /*1ee0*/  LOP3.LUT R7, R7, UR6, RZ, 0x3c, !PT ;  /* 0x0000000607077c12 */ /* 0x000fe2000f8e3cff */
[----:B------:R-:W-:Y:S07]  /*1ef0*/  @P2 BRA `(.L_x_29) ;  /* 0xfffffff800f82947 */ /* 0x000fee000383ffff */
.L_x_22:
[----:B01----:R-:W0:Y:S02]  /*1f00*/  LDC R0, c[0x0][0x28c] ;  /* 0x0000a300ff007b82 */ /* 0x003e240000000800 */
[----:B0-----:R-:W-:-:S13]  /*1f10*/  ISETP.GE.AND P1, PT, R0, 0x1, PT ;  /* 0x000000010000780c */ /* 0x001fda0003f26270 */
[----:B------:R-:W-:Y:S05]  /*1f20*/  @!P1 BRA `(.L_x_30) ;  /* 0x0000000000509947 */ /* 0x000fea0003800000 */
[----:B------:R-:W-:Y:S05]  /*1f30*/  @!P0 BRA `(.L_x_31) ;  /* 0x0000000000048947 */ /* 0x000fea0003800000 */
[----:B------:R-:W-:Y:S01]  /*1f40*/  BPT.TRAP 0x1 ;  /* 0x000000040000795c */ /* 0x000fe20000300000 */
.L_x_31:
[----:B------:R-:W-:Y:S01]  /*1f50*/  ISETP.NE.AND P0, PT, R22, RZ, PT ;  /* 0x000000ff1600720c */ /* 0x000fe20003f05270 */
[----:B------:R-:W-:Y:S01]  /*1f60*/  BSSY B0, `(.L_x_32) ;  /* 0x000000e000007945 */ /* 0x000fe20003800000 */
[----:B------:R-:W-:-:S11]  /*1f70*/  ISETP.GT.U32.AND P1, PT, R18, 0x1, PT ;  /* 0x000000011200780c */ /* 0x000fd60003f24070 */
[----:B------:R-:W-:Y:S05]  /*1f80*/  @!P0 BRA `(.L_x_33) ;  /* 0x00000000002c8947 */ /* 0x000fea0003800000 */
[----:B------:R-:W-:-:S04]  /*1f90*/  UIADD3 UR6, UR44, UR41, URZ ;  /* 0x000000292c067290 */ /* 0x000fc8000fffe03f */
[----:B------:R-:W-:-:S04]  /*1fa0*/  UIMAD.WIDE.U32 UR4, UR6, 0x24924925, URZ ;  /* 0x24924925060478a5 */ /* 0x000fc8000f8e003f */
[----:B------:R-:W-:-:S04]  /*1fb0*/  UIADD3 UR4, UR6, -UR5, URZ ;  /* 0x8000000506047290 */ /* 0x000fc8000fffe03f */
[----:B------:R-:W-:-:S04]  /*1fc0*/  ULEA.HI UR4, UR4, UR5, URZ, 0x1f ;  /* 0x0000000504047291 */ /* 0x000fc8000f8ff83f */
[----:B------:R-:W-:-:S04]  /*1fd0*/  USHF.R.U32.HI UR4, URZ, 0x2, UR4 ;  /* 0x000000023f047899 */ /* 0x000fc80008011604 */
[----:B------:R-:W-:-:S06]  /*1fe0*/  UIMAD UR4, UR4, -0x7, UR6 ;  /* 0xfffffff9040478a4 */ /* 0x000fcc000f8e0206 */
[----:B------:R-:W-:-:S04]  /*1ff0*/  IMAD.U32 R3, RZ, RZ, UR4 ;  /* 0x00000004ff037e24 */ /* 0x000fc8000f8e00ff */
[----:B------:R-:W-:-:S04]  /*2000*/  IMAD R0, R3, 0x8, R6 ;  /* 0x0000000803007824 */ /* 0x000fc800078e0206 */
[----:B------:R-:W-:-:S05]  /*2010*/  VIADD R0, R0, 0x38 ;  /* 0x0000003800007836 */ /* 0x000fca0000000000 */
[----:B------:R-:W-:-:S04]  /*2020*/  PRMT R0, R19, 0x654, R0 ;  /* 0x0000065413007816 */ /* 0x000fc80000000000 */
[----:B------:R0:W-:Y:S03]  /*2030*/  SYNCS.ARRIVE.TRANS64.RED.A1T0 RZ, [R0+URZ], RZ ;  /* 0x000000ff00ff79a7 */ /* 0x0001e6000810043f */
.L_x_33:
[----:B------:R-:W-:Y:S05]  /*2040*/  BSYNC B0 ;  /* 0x0000000000007941 */ /* 0x000fea0003800000 */
.L_x_32:
[----:B------:R-:W-:Y:S05]  /*2050*/  @P1 BRA `(.L_x_30) ;  /* 0x0000000000041947 */ /* 0x000fea0003800000 */
[----:B------:R-:W-:Y:S01]  /*2060*/  BPT.TRAP 0x1 ;  /* 0x000000040000795c */ /* 0x000fe20000300000 */
.L_x_30:
[----:B------:R-:W-:Y:S01]  /*2070*/  UISETP.GE.U32.AND UP1, UPT, UR43, 0x7, UPT ;  /* 0x000000072b00788c */ /* 0x000fe2000bf26070 */
[----:B------:R-:W-:Y:S01]  /*2080*/  IMAD.SHL.U32 R100, R100, 0x80, RZ ;  /* 0x0000008064647824 */ /* 0x000fe200078e00ff */
[----:B------:R-:W-:Y:S01]  /*2090*/  UIADD3 UR41, UR43, UR41, URZ ;  /* 0x000000292b297290 */ /* 0x000fe2000fffe03f */
[----:B------:R-:W-:Y:S01]  /*20a0*/  SHF.R.S32.HI R11, RZ, 0x1f, R101 ;  /* 0x0000001fff0b7819 */ /* 0x000fe20000011465 */
[----:B------:R-:W-:Y:S01]  /*20b0*/  ULDC UR10, c[0x0][0x288] ;  /* 0x0000a200000a7ab9 */ /* 0x000fe20000000800 */
[----:B------:R-:W-:Y:S01]  /*20c0*/  IMAD.SHL.U32 R6, R103, 0x80, RZ ;  /* 0x0000008067067824 */ /* 0x000fe200078e00ff */
[C---:B------:R-:W-:Y:S01]  /*20d0*/  LOP3.LUT R8, R100.reuse, 0x6, R95, 0xf8, !PT ;  /* 0x0000000664087812 */ /* 0x040fe200078ef85f */
[----:B------:R-:W-:Y:S01]  /*20e0*/  UISETP.GT.U32.AND UP0, UPT, UR41, 0x6, UPT ;  /* 0x000000062900788c */ /* 0x000fe2000bf04070 */
[----:B------:R-:W-:Y:S01]  /*20f0*/  ISETP.GE.AND P0, PT, R100, UR10, PT ;  /* 0x0000000a64007c0c */ /* 0x000fe2000bf06270 */
[----:B------:R-:W-:Y:S01]  /*2100*/  ULDC.64 UR6, c[0x0][0x5d0] ;  /* 0x0001740000067ab9 */ /* 0x000fe20000000a00 */
[----:B------:R-:W-:Y:S01]  /*2110*/  ULDC UR11, c[0x0][0x284] ;  /* 0x0000a100000b7ab9 */ /* 0x000fe20000000800 */
[----:B------:R-:W-:Y:S01]  /*2120*/  @UP1 UIMAD.WIDE.U32 UR4, UR41, 0x24924925, URZ ;  /* 0x24924925290418a5 */ /* 0x000fe2000f8e003f */
[----:B------:R-:W-:Y:S01]  /*2130*/  SHF.R.S32.HI R9, RZ, 0x1f, R8 ;  /* 0x0000001fff097819 */ /* 0x000fe20000011408 */
[----:B0-----:R-:W-:Y:S01]  /*2140*/  IMAD R0, R11, UR6, RZ ;  /* 0x000000060b007c24 */ /* 0x001fe2000f8e02ff */
[----:B------:R-:W-:Y:S01]  /*2150*/  UISETP.LT.U32.AND UP0, UPT, UR43, 0x7, UP0 ;  /* 0x000000072b00788c */ /* 0x000fe20008701070 */
[----:B------:R-:W-:Y:S01]  /*2160*/  ISETP.GE.OR P0, PT, R6, UR11, P0 ;  /* 0x0000000b06007c0c */ /* 0x000fe20008706670 */
[----:B------:R-:W-:Y:S01]  /*2170*/  @UP1 UIADD3 UR4, UR41, -UR5, URZ ;  /* 0x8000000529041290 */ /* 0x000fe2000fffe03f */
[C---:B------:R-:W-:Y:S01]  /*2180*/  IMAD R3, R101.reuse, UR7, R0 ;  /* 0x0000000765037c24 */ /* 0x040fe2000f8e0200 */
[----:B------:R-:W-:Y:S01]  /*2190*/  ULDC.64 UR8, c[0x0][0x5c8] ;  /* 0x0001720000087ab9 */ /* 0x000fe20000000a00 */
[----:B------:R-:W-:Y:S01]  /*21a0*/  IMAD.WIDE.U32 R4, R101, UR6, R8 ;  /* 0x0000000665047c25 */ /* 0x000fe2000f8e0008 */
[----:B------:R-:W-:-:S02]  /*21b0*/  USEL UR6, URZ, 0x1, !UP0 ;  /* 0x000000013f067887 */ /* 0x000fc4000c000000 */
[----:B------:R-:W-:Y:S01]  /*21c0*/  @UP1 ULEA.HI UR4, UR4, UR5, URZ, 0x1f ;  /* 0x0000000504041291 */ /* 0x000fe2000f8ff83f */
[----:B------:R-:W-:Y:S01]  /*21d0*/  IMAD.WIDE R104, R103, 0x80, R88 ;  /* 0x0000008067687825 */ /* 0x000fe200078e0258 */
[----:B------:R-:W-:Y:S02]  /*21e0*/  ULOP3.LUT UR40, UR40, UR6, URZ, 0x3c, !UPT ;  /* 0x0000000628287292 */ /* 0x000fe4000f8e3c3f */
[----:B------:R-:W-:Y:S01]  /*21f0*/  @UP1 USHF.R.U32.HI UR4, URZ, 0x2, UR4 ;  /* 0x000000023f041899 */ /* 0x000fe20008011604 */
[----:B------:R-:W-:Y:S02]  /*2200*/  IMAD.IADD R5, R5, 0x1, R3 ;  /* 0x0000000105057824 */ /* 0x000fe400078e0203 */
[----:B------:R-:W-:Y:S01]  /*2210*/  IMAD R3, R105, UR8, RZ ;  /* 0x0000000869037c24 */ /* 0x000fe2000f8e02ff */
[----:B------:R-:W-:Y:S01]  /*2220*/  @UP1 ULOP3.LUT UR40, UR40, 0x1, UR4, 0x78, !UPT ;  /* 0x0000000128281892 */ /* 0x000fe2000f8e7804 */
[----:B------:R-:W-:-:S04]  /*2230*/  IMAD.WIDE.U32 R106, R104, UR8, R4 ;  /* 0x00000008686a7c25 */ /* 0x000fc8000f8e0004 */
[----:B------:R-:W-:Y:S02]  /*2240*/  IMAD R7, R104, UR9, R3 ;  /* 0x0000000968077c24 */ /* 0x000fe4000f8e0203 */
[----:B------:R-:W-:Y:S01]  /*2250*/  IMAD.MOV.U32 R0, RZ, RZ, -0x1 ;  /* 0xffffffffff007424 */ /* 0x000fe200078e00ff */
[----:B------:R-:W-:Y:S06]  /*2260*/  @P0 BRA `(.L_x_34) ;  /* 0x0000003400040947 */ /* 0x000fec0003800000 */
[----:B-----5:R-:W-:Y:S01]  /*2270*/  FSETP.NEU.AND P0, PT, R90, RZ, PT ;  /* 0x000000ff5a00720b */ /* 0x020fe20003f0d000 */
[----:B------:R-:W-:Y:S01]  /*2280*/  IMAD.IADD R4, R94, 0x1, -R100 ;  /* 0x000000015e047824 */ /* 0x000fe200078e0a64 */
[----:B------:R-:W-:Y:S01]  /*2290*/  BSSY B0, `(.L_x_34) ;  /* 0x000033e000007945 */ /* 0x000fe20003800000 */
[----:B------:R-:W-:Y:S02]  /*22a0*/  IMAD.IADD R3, R99, 0x1, -R6 ;  /* 0x0000000163037824 */ /* 0x000fe400078e0a06 */
[----:B------:R-:W-:Y:S01]  /*22b0*/  IMAD.IADD R115, R107, 0x1, R7 ;  /* 0x000000016b737824 */ /* 0x000fe200078e0207 */
[----:B------:R-:W-:-:S04]  /*22c0*/  ISETP.GT.AND P3, PT, R4, RZ, PT ;  /* 0x000000ff0400720c */ /* 0x000fc80003f64270 */
[----:B------:R-:W-:-:S03]  /*22d0*/  ISETP.GT.AND P1, PT, R3, RZ, P3 ;  /* 0x000000ff0300720c */ /* 0x000fc60001f24270 */
[----:B------:R-:W-:Y:S10]  /*22e0*/  @!P0 BRA `(.L_x_35) ;  /* 0x0000002400208947 */ /* 0x000ff40003800000 */
[----:B------:R-:W0:Y:S01]  /*22f0*/  LDC.64 R108, c[0x0][0x5b8] ;  /* 0x00016e00ff6c7b82 */ /* 0x000e220000000a00 */
[----:B------:R-:W-:-:S07]  /*2300*/  ULDC.64 UR4, c[0x0][0x5c0] ;  /* 0x0001700000047ab9 */ /* 0x000fce0000000a00 */
[----:B------:R-:W1:Y:S08]  /*2310*/  LDC.64 R110, c[0x0][0x5b0] ;  /* 0x00016c00ff6e7b82 */ /* 0x000e700000000a00 */
[----:B------:R-:W2:Y:S01]  /*2320*/  LDC.64 R112, c[0x0][0x5a8] ;  /* 0x00016a00ff707b82 */ /* 0x000ea20000000a00 */
[-C--:B0-----:R-:W-:Y:S02]  /*2330*/  IMAD R6, R11, R108.reuse, RZ ;  /* 0x0000006c0b067224 */ /* 0x081fe400078e02ff */
[----:B------:R-:W-:-:S04]  /*2340*/  IMAD.WIDE.U32 R12, R101, R108, R8 ;  /* 0x0000006c650c7225 */ /* 0x000fc800078e0008 */
[----:B------:R-:W-:Y:S02]  /*2350*/  IMAD R103, R101, R109, R6 ;  /* 0x0000006d65677224 */ /* 0x000fe400078e0206 */
[-C--:B-1----:R-:W-:Y:S02]  /*2360*/  IMAD R5, R105, R110.reuse, RZ ;  /* 0x0000006e69057224 */ /* 0x082fe400078e02ff */
[----:B------:R-:W-:Y:S02]  /*2370*/  IMAD.IADD R13, R13, 0x1, R103 ;  /* 0x000000010d0d7824 */ /* 0x000fe400078e0267 */
[C---:B------:R-:W-:Y:S02]  /*2380*/  IMAD R107, R104.reuse, R111, R5 ;  /* 0x0000006f686b7224 */ /* 0x040fe400078e0205 */
[----:B------:R-:W-:-:S04]  /*2390*/  IMAD.WIDE.U32 R6, R104, R110, R12 ;  /* 0x0000006e68067225 */ /* 0x000fc800078e000c */
[----:B------:R-:W-:Y:S01]  /*23a0*/  IMAD.IADD R5, R7, 0x1, R107 ;  /* 0x0000000107057824 */ /* 0x000fe200078e026b */
[----:B--2---:R-:W-:-:S04]  /*23b0*/  LEA R14, P0, R6, R112, 0x2 ;  /* 0x00000070060e7211 */ /* 0x004fc800078010ff */
[----:B------:R-:W-:-:S05]  /*23c0*/  LEA.HI.X R15, R6, R113, R5, 0x2, P0 ;  /* 0x00000071060f7211 */ /* 0x000fca00000f1405 */
[----:B------:R0:W2:Y:S01]  /*23d0*/  @P1 LDG.E.LTC128B R5, desc[UR38][R14.64] ;  /* 0x000000260e051981 */ /* 0x0000a2000c1e1920 */
[----:B------:R-:W-:Y:S01]  /*23e0*/  IMAD.WIDE.U32 R6, R104, R110, R8 ;  /* 0x0000006e68067225 */ /* 0x000fe200078e0008 */
[C---:B------:R-:W-:Y:S01]  /*23f0*/  SHF.L.U64.HI R11, R110.reuse, 0x3, R111 ;  /* 0x000000036e0b7819 */ /* 0x040fe2000001026f */
[----:B------:R-:W-:Y:S01]  /*2400*/  BSSY B1, `(.L_x_36) ;  /* 0x0000016000017945 */ /* 0x000fe20003800000 */
[----:B------:R-:W-:Y:S01]  /*2410*/  ISETP.GT.AND P3, PT, R3, 0x8, P3 ;  /* 0x000000080300780c */ /* 0x000fe20001f64270 */
[----:B------:R-:W-:Y:S02]  /*2420*/  IMAD.IADD R7, R107, 0x1, R7 ;  /* 0x000000016b077824 */ /* 0x000fe400078e0207 */
[----:B------:R-:W-:Y:S02]  /*2430*/  IMAD.SHL.U32 R10, R110, 0x8, RZ ;  /* 0x000000086e0a7824 */ /* 0x000fe400078e00ff */
[----:B------:R-:W-:-:S04]  /*2440*/  IMAD.WIDE.U32 R20, R101, R108, R6 ;  /* 0x0000006c65147225 */ /* 0x000fc800078e0006 */
[----:B------:R-:W-:Y:S01]  /*2450*/  IMAD.WIDE.U32 R104, R104, R110, R10 ;  /* 0x0000006e68687225 */ /* 0x000fe200078e000a */
[----:B------:R-:W-:Y:S02]  /*2460*/  LEA R10, P0, R106, UR4, 0x2 ;  /* 0x000000046a0a7c11 */ /* 0x000fe4000f8010ff */
[----:B------:R-:W-:Y:S01]  /*2470*/  LEA R6, P4, R20, R112, 0x2 ;  /* 0x0000007014067211 */ /* 0x000fe200078810ff */
[----:B0-----:R-:W-:Y:S01]  /*2480*/  IMAD.IADD R14, R103, 0x1, R21 ;  /* 0x00000001670e7824 */ /* 0x001fe200078e0215 */
[----:B------:R-:W-:Y:S01]  /*2490*/  LEA.HI.X R11, R106, UR5, R115, 0x2, P0 ;  /* 0x000000056a0b7c11 */ /* 0x000fe200080f1473 */
[----:B------:R-:W-:Y:S01]  /*24a0*/  IMAD.IADD R107, R107, 0x1, R105 ;  /* 0x000000016b6b7824 */ /* 0x000fe200078e0269 */
[----:B------:R-:W-:Y:S02]  /*24b0*/  ISETP.GT.AND P0, PT, R4, 0x1, PT ;  /* 0x000000010400780c */ /* 0x000fe40003f04270 */
[----:B------:R-:W-:Y:S01]  /*24c0*/  IADD3 R15, P2, R12, R104, RZ ;  /* 0x000000680c0f7210 */ /* 0x000fe20007f5e0ff */
[----:B--2---:R-:W-:-:S04]  /*24d0*/  FMUL R7, R5, R90 ;  /* 0x0000005a05077220 */ /* 0x004fc80000400000 */
[----:B------:R-:W-:Y:S01]  /*24e0*/  FFMA R21, R24, R23, R7 ;  /* 0x0000001718157223 */ /* 0x000fe20000000007 */
[----:B------:R-:W-:Y:S01]  /*24f0*/  LEA.HI.X R7, R20, R113, R14, 0x2, P4 ;  /* 0x0000007114077211 */ /* 0x000fe200020f140e */
[----:B------:R-:W-:Y:S01]  /*2500*/  IMAD.X R20, R107, 0x1, R13, P2 ;  /* 0x000000016b147824 */ /* 0x000fe200010e060d */
[----:B------:R-:W-:Y:S02]  /*2510*/  ISETP.GT.AND P4, PT, R3, RZ, P0 ;  /* 0x000000ff0300720c */ /* 0x000fe40000784270 */
[----:B------:R0:W-:Y:S01]  /*2520*/  @P1 STG.E desc[UR38][R10.64], R21 ;  /* 0x000000150a001986 */ /* 0x0001e2000c101926 */
[----:B------:R-:W-:-:S10]  /*2530*/  LEA R14, P1, R15, R112, 0x2 ;  /* 0x000000700f0e7211 */ /* 0x000fd400078210ff */
[----:B------:R-:W-:Y:S05]  /*2540*/  @!P4 BRA `(.L_x_37) ;  /* 0x000000000004c947 */ /* 0x000fea0003800000 */
[----:B------:R1:W5:Y:S02]  /*2550*/  LDG.E.LTC128B R5, desc[UR38][R6.64+0x4] ;  /* 0x0000042606057981 */ /* 0x000364000c1e1920 */
.L_x_37:
[----:B------:R-:W-:Y:S05]  /*2560*/  BSYNC B1 ;  /* 0x0000000000017941 */ /* 0x000fea0003800000 */
.L_x_36:
[----:B-----5:R-:W-:Y:S01]  /*2570*/  FMUL R12, R5, R90 ;  /* 0x0000005a050c7220 */ /* 0x020fe20000400000 */
[----:B------:R-:W-:-:S03]  /*2580*/  LEA.HI.X R15, R15, R113, R20, 0x2, P1 ;  /* 0x000000710f0f7211 */ /* 0x000fc600008f1414 */
[----:B------:R-:W-:Y:S01]  /*2590*/  FFMA R105, R25, R23, R12 ;  /* 0x0000001719697223 */ /* 0x000fe2000000000c */
[----:B------:R-:W-:-:S04]  /*25a0*/  IMAD.MOV.U32 R25, RZ, RZ, R5 ;  /* 0x000000ffff197224 */ /* 0x000fc800078e0005 */
[----:B------:R2:W-:Y:S04]  /*25b0*/  @P4 STG.E desc[UR38][R10.64+0x4], R105 ;  /* 0x000004690a004986 */ /* 0x0005e8000c101926 */
[----:B------:R-:W3:Y:S01]  /*25c0*/  @P3 LDG.E.LTC128B R25, desc[UR38][R14.64] ;  /* 0x000000260e193981 */ /* 0x000ee2000c1e1920 */
[C---:B------:R-:W-:Y:S01]  /*25d0*/  SHF.L.U64.HI R13, R91.reuse, 0x2, R92 ;  /* 0x000000025b0d7819 */ /* 0x040fe2000001025c */
[----:B------:R-:W-:Y:S01]  /*25e0*/  BSSY B1, `(.L_x_38) ;  /* 0x0000010000017945 */ /* 0x000fe20003800000 */
[----:B------:R-:W-:Y:S02]  /*25f0*/  LEA R12, P2, R91, R10, 0x2 ;  /* 0x0000000a5b0c7211 */ /* 0x000fe400078410ff */
[----:B------:R-:W-:Y:S02]  /*2600*/  IADD3 R20, P1, R8, R104, RZ ;  /* 0x0000006808147210 */ /* 0x000fe40007f3e0ff */
[----:B------:R-:W-:Y:S01]  /*2610*/  ISETP.GT.AND P0, PT, R3, 0x8, P0 ;  /* 0x000000080300780c */ /* 0x000fe20000704270 */
[----:B------:R-:W-:-:S02]  /*2620*/  IMAD.X R13, R13, 0x1, R11, P2 ;  /* 0x000000010d0d7824 */ /* 0x000fc400010e060b */
[----:B0-----:R-:W-:Y:S01]  /*2630*/  IMAD.X R21, R9, 0x1, R107, P1 ;  /* 0x0000000109157824 */ /* 0x001fe200008e066b */
[----:B------:R-:W-:Y:S01]  /*2640*/  ISETP.GT.AND P1, PT, R4, 0x8, PT ;  /* 0x000000080400780c */ /* 0x000fe20003f24270 */
[----:B------:R-:W-:-:S04]  /*2650*/  IMAD.WIDE.U32 R20, R101, R108, R20 ;  /* 0x0000006c65147225 */ /* 0x000fc800078e0014 */
[----:B------:R-:W-:Y:S01]  /*2660*/  IMAD.IADD R9, R103, 0x1, R21 ;  /* 0x0000000167097824 */ /* 0x000fe200078e0215 */
[----:B------:R-:W-:-:S04]  /*2670*/  LEA R8, P4, R20, R112, 0x2 ;  /* 0x0000007014087211 */ /* 0x000fc800078810ff */
[----:B------:R-:W-:Y:S01]  /*2680*/  LEA.HI.X R9, R20, R113, R9, 0x2, P4 ;  /* 0x0000007114097211 */ /* 0x000fe200020f1409 */
[----:B---3--:R-:W-:-:S04]  /*2690*/  FMUL R5, R25, R90 ;  /* 0x0000005a19057220 */ /* 0x008fc80000400000 */
[----:B------:R-:W-:-:S05]  /*26a0*/  FFMA R5, R26, R23, R5 ;  /* 0x000000171a057223 */ /* 0x000fca0000000005 */
[----:B------:R2:W-:Y:S01]  /*26b0*/  @P3 STG.E desc[UR38][R12.64], R5 ;  /* 0x000000050c003986 */ /* 0x0005e2000c101926 */
[----:B------:R-:W-:Y:S05]  /*26c0*/  @!P0 BRA `(.L_x_39) ;  /* 0x0000000000048947 */ /* 0x000fea0003800000 */
[----:B------:R0:W5:Y:S02]  /*26d0*/  LDG.E.LTC128B R25, desc[UR38][R8.64+0x4] ;  /* 0x0000042608197981 */ /* 0x000164000c1e1920 */
.L_x_39:
[----:B------:R-:W-:Y:S05]  /*26e0*/  BSYNC B1 ;  /* 0x0000000000017941 */ /* 0x000fea0003800000 */
.L_x_38:
[----:B-----5:R-:W-:Y:S01]  /*26f0*/  FMUL R14, R25, R90 ;  /* 0x0000005a190e7220 */ /* 0x020fe20000400000 */
[----:B------:R-:W-:Y:S01]  /*2700*/  ISETP.GT.AND P3, PT, R3, RZ, P1 ;  /* 0x000000ff0300720c */ /* 0x000fe20000f64270 */
[----:B------:R-:W-:Y:S01]  /*2710*/  BSSY B1, `(.L_x_40) ;  /* 0x0000006000017945 */ /* 0x000fe20003800000 */
[----:B------:R-:W-:Y:S01]  /*2720*/  ISETP.GT.AND P2, PT, R4, 0x9, PT ;  /* 0x000000090400780c */ /* 0x000fe20003f44270 */
[----:B------:R-:W-:-:S05]  /*2730*/  FFMA R27, R27, R23, R14 ;  /* 0x000000171b1b7223 */ /* 0x000fca000000000e */
[----:B------:R3:W-:Y:S05]  /*2740*/  @P0 STG.E desc[UR38][R12.64+0x4], R27 ;  /* 0x0000041b0c000986 */ /* 0x0007ea000c101926 */
[----:B------:R-:W-:Y:S05]  /*2750*/  @!P3 BRA `(.L_x_41) ;  /* 0x000000000004b947 */ /* 0x000fea0003800000 */
[----:B------:R4:W5:Y:S02]  /*2760*/  LDG.E.LTC128B R25, desc[UR38][R6.64+0x20] ;  /* 0x0000202606197981 */ /* 0x000964000c1e1920 */
.L_x_41:
[----:B------:R-:W-:Y:S05]  /*2770*/  BSYNC B1 ;  /* 0x0000000000017941 */ /* 0x000fea0003800000 */
.L_x_40:
[----:B--2--5:R-:W-:Y:S01]  /*2780*/  FMUL R5, R25, R90 ;  /* 0x0000005a19057220 */ /* 0x024fe20000400000 */
[----:B------:R-:W-:Y:S01]  /*2790*/  ISETP.GT.AND P0, PT, R3, RZ, P2 ;  /* 0x000000ff0300720c */ /* 0x000fe20001704270 */
[----:B------:R-:W-:Y:S02]  /*27a0*/  BSSY B1, `(.L_x_42) ;  /* 0x0000005000017945 */ /* 0x000fe40003800000 */
[----:B------:R-:W-:-:S05]  /*27b0*/  FFMA R5, R28, R23, R5 ;  /* 0x000000171c057223 */ /* 0x000fca0000000005 */
[----:B------:R2:W-:Y:S05]  /*27c0*/  @P3 STG.E desc[UR38][R10.64+0x20], R5 ;  /* 0x000020050a003986 */ /* 0x0005ea000c101926 */
[----:B------:R-:W-:Y:S05]  /*27d0*/  @!P0 BRA `(.L_x_43) ;  /* 0x0000000000048947 */ /* 0x000fea0003800000 */
[----:B------:R0:W5:Y:S02]  /*27e0*/  LDG.E.LTC128B R25, desc[UR38][R6.64+0x24] ;  /* 0x0000242606197981 */ /* 0x000164000c1e1920 */
.L_x_43:
[----:B------:R-:W-:Y:S05]  /*27f0*/  BSYNC B1 ;  /* 0x0000000000017941 */ /* 0x000fea0003800000 */
.L_x_42:
[----:B-----5:R-:W-:Y:S01]  /*2800*/  FMUL R14, R25, R90 ;  /* 0x0000005a190e7220 */ /* 0x020fe20000400000 */
[----:B------:R-:W-:Y:S01]  /*2810*/  ISETP.GT.AND P1, PT, R3, 0x8, P1 ;  /* 0x000000080300780c */ /* 0x000fe20000f24270 */
[----:B------:R-:W-:Y:S02]  /*2820*/  BSSY B1, `(.L_x_44) ;  /* 0x0000005000017945 */ /* 0x000fe40003800000 */
[----:B------:R-:W-:-:S05]  /*2830*/  FFMA R29, R29, R23, R14 ;  /* 0x000000171d1d7223 */ /* 0x000fca000000000e */
[----:B------:R0:W-:Y:S05]  /*2840*/  @P0 STG.E desc[UR38][R10.64+0x24], R29 ;  /* 0x0000241d0a000986 */ /* 0x0001ea000c101926 */
[----:B------:R-:W-:Y:S05]  /*2850*/  @!P1 BRA `(.L_x_45) ;  /* 0x0000000000049947 */ /* 0x000fea0003800000 */
[----:B------:R0:W5:Y:S02]  /*2860*/  LDG.E.LTC128B R25, desc[UR38][R8.64+0x20] ;  /* 0x0000202608197981 */ /* 0x000164000c1e1920 */
.L_x_45:
[----:B------:R-:W-:Y:S05]  /*2870*/  BSYNC B1 ;  /* 0x0000000000017941 */ /* 0x000fea0003800000 */
.L_x_44:
[----:B--2--5:R-:W-:Y:S01]  /*2880*/  FMUL R5, R25, R90 ;  /* 0x0000005a19057220 */ /* 0x024fe20000400000 */
[----:B------:R-:W-:Y:S01]  /*2890*/  ISETP.GT.AND P2, PT, R3, 0x8, P2 ;  /* 0x000000080300780c */ /* 0x000fe20001744270 */
[----:B------:R-:W-:Y:S01]  /*28a0*/  BSSY B1, `(.L_x_46) ;  /* 0x0000006000017945 */ /* 0x000fe20003800000 */
[----:B------:R-:W-:Y:S01]  /*28b0*/  ISETP.GT.AND P0, PT, R4, 0x10, PT ;  /* 0x000000100400780c */ /* 0x000fe20003f04270 */
[----:B------:R-:W-:-:S05]  /*28c0*/  FFMA R5, R30, R23, R5 ;  /* 0x000000171e057223 */ /* 0x000fca0000000005 */
[----:B------:R2:W-:Y:S05]  /*28d0*/  @P1 STG.E desc[UR38][R12.64+0x20], R5 ;  /* 0x000020050c001986 */ /* 0x0005ea000c101926 */
[----:B------:R-:W-:Y:S05]  /*28e0*/  @!P2 BRA `(.L_x_47) ;  /* 0x000000000004a947 */ /* 0x000fea0003800000 */
[----:B------:R0:W5:Y:S02]  /*28f0*/  LDG.E.LTC128B R25, desc[UR38][R8.64+0x24] ;  /* 0x0000242608197981 */ /* 0x000164000c1e1920 */
.L_x_47:
[----:B------:R-:W-:Y:S05]  /*2900*/  BSYNC B1 ;  /* 0x0000000000017941 */ /* 0x000fea0003800000 */
.L_x_46:
        /* <DEDUP_REMOVED lines=8> */
.L_x_49:
[----:B------:R-:W-:Y:S05]  /*2990*/  BSYNC B1 ;  /* 0x0000000000017941 */ /* 0x000fea0003800000 */
.L_x_48:
[----:B--2--5:R-:W-:Y:S01]  /*29a0*/  FMUL R5, R25, R90 ;  /* 0x0000005a19057220 */ /* 0x024fe20000400000 */
[----:B------:R-:W-:Y:S01]  /*29b0*/  ISETP.GT.AND P2, PT, R3, RZ, P1 ;  /* 0x000000ff0300720c */ /* 0x000fe20000f44270 */
[----:B------:R-:W-:Y:S02]  /*29c0*/  BSSY B1, `(.L_x_50) ;  /* 0x0000005000017945 */ /* 0x000fe40003800000 */
[----:B------:R-:W-:-:S05]  /*29d0*/  FFMA R5, R32, R23, R5 ;  /* 0x0000001720057223 */ /* 0x000fca0000000005 */
[----:B------:R2:W-:Y:S05]  /*29e0*/  @P3 STG.E desc[UR38][R10.64+0x40], R5 ;  /* 0x000040050a003986 */ /* 0x0005ea000c101926 */
[----:B------:R-:W-:Y:S05]  /*29f0*/  @!P2 BRA `(.L_x_51) ;  /* 0x000000000004a947 */ /* 0x000fea0003800000 */
[----:B------:R0:W5:Y:S02]  /*2a00*/  LDG.E.LTC128B R25, desc[UR38][R6.64+0x44] ;  /* 0x0000442606197981 */ /* 0x000164000c1e1920 */
.L_x_51:
[----:B------:R-:W-:Y:S05]  /*2a10*/  BSYNC B1 ;  /* 0x0000000000017941 */ /* 0x000fea0003800000 */
.L_x_50:
[----:B-----5:R-:W-:Y:S01]  /*2a20*/  FMUL R14, R25, R90 ;  /* 0x0000005a190e7220 */ /* 0x020fe20000400000 */
[----:B------:R-:W-:Y:S01]  /*2a30*/  ISETP.GT.AND P0, PT, R3, 0x8, P0 ;  /* 0x000000080300780c */ /* 0x000fe20000704270 */
[----:B------:R-:W-:Y:S02]  /*2a40*/  BSSY B1, `(.L_x_52) ;  /* 0x0000005000017945 */ /* 0x000fe40003800000 */
[----:B------:R-:W-:-:S05]  /*2a50*/  FFMA R33, R33, R23, R14 ;  /* 0x0000001721217223 */ /* 0x000fca000000000e */
[----:B------:R0:W-:Y:S05]  /*2a60*/  @P2 STG.E desc[UR38][R10.64+0x44], R33 ;  /* 0x000044210a002986 */ /* 0x0001ea000c101926 */
[----:B------:R-:W-:Y:S05]  /*2a70*/  @!P0 BRA `(.L_x_53) ;  /* 0x0000000000048947 */ /* 0x000fea0003800000 */
[----:B------:R0:W5:Y:S02]  /*2a80*/  LDG.E.LTC128B R25, desc[UR38][R8.64+0x40] ;  /* 0x0000402608197981 */ /* 0x000164000c1e1920 */
.L_x_53:
[----:B------:R-:W-:Y:S05]  /*2a90*/  BSYNC B1 ;  /* 0x0000000000017941 */ /* 0x000fea0003800000 */
.L_x_52:
        /* <DEDUP_REMOVED lines=8> */
.L_x_55:
[----:B------:R-:W-:Y:S05]  /*2b20*/  BSYNC B1 ;  /* 0x0000000000017941 */ /* 0x000fea0003800000 */
.L_x_54:
        /* <DEDUP_REMOVED lines=8> */
.L_x_57:
[----:B------:R-:W-:Y:S05]  /*2bb0*/  BSYNC B1 ;  /* 0x0000000000017941 */ /* 0x000fea0003800000 */
.L_x_56:
[----:B--2--5:R-:W-:Y:S01]  /*2bc0*/  FMUL R5, R25, R90 ;  /* 0x0000005a19057220 */ /* 0x024fe20000400000 */
[----:B------:R-:W-:Y:S01]  /*2bd0*/  ISETP.GT.AND P1, PT, R3, RZ, P0 ;  /* 0x000000ff0300720c */ /* 0x000fe20000724270 */
[----:B------:R-:W-:Y:S02]  /*2be0*/  BSSY B1, `(.L_x_58) ;  /* 0x0000005000017945 */ /* 0x000fe40003800000 */
[----:B------:R-:W-:-:S05]  /*2bf0*/  FFMA R5, R36, R23, R5 ;  /* 0x0000001724057223 */ /* 0x000fca0000000005 */
[----:B------:R2:W-:Y:S05]  /*2c00*/  @P3 STG.E desc[UR38][R10.64+0x60], R5 ;  /* 0x000060050a003986 */ /* 0x0005ea000c101926 */
[----:B------:R-:W-:Y:S05]  /*2c10*/  @!P1 BRA `(.L_x_59) ;  /* 0x0000000000049947 */ /* 0x000fea0003800000 */
[----:B------:R0:W5:Y:S02]  /*2c20*/  LDG.E.LTC128B R25, desc[UR38][R6.64+0x64] ;  /* 0x0000642606197981 */ /* 0x000164000c1e1920 */
.L_x_59:
[----:B------:R-:W-:Y:S05]  /*2c30*/  BSYNC B1 ;  /* 0x0000000000017941 */ /* 0x000fea0003800000 */
.L_x_58:
[----:B-----5:R-:W-:Y:S01]  /*2c40*/  FMUL R14, R25, R90 ;  /* 0x0000005a190e7220 */ /* 0x020fe20000400000 */
[----:B------:R-:W-:Y:S01]  /*2c50*/  ISETP.GT.AND P2, PT, R3, 0x8, P2 ;  /* 0x000000080300780c */ /* 0x000fe20001744270 */
[----:B------:R-:W-:Y:S02]  /*2c60*/  BSSY B1, `(.L_x_60) ;  /* 0x0000005000017945 */ /* 0x000fe40003800000 */
[----:B------:R-:W-:-:S05]  /*2c70*/  FFMA R37, R37, R23, R14 ;  /* 0x0000001725257223 */ /* 0x000fca000000000e */
[----:B------:R0:W-:Y:S05]  /*2c80*/  @P1 STG.E desc[UR38][R10.64+0x64], R37 ;  /* 0x000064250a001986 */ /* 0x0001ea000c101926 */
[----:B------:R-:W-:Y:S05]  /*2c90*/  @!P2 BRA `(.L_x_61) ;  /* 0x000000000004a947 */ /* 0x000fea0003800000 */
[----:B------:R0:W5:Y:S02]  /*2ca0*/  LDG.E.LTC128B R25, desc[UR38][R8.64+0x60] ;  /* 0x0000602608197981 */ /* 0x000164000c1e1920 */
.L_x_61:
[----:B------:R-:W-:Y:S05]  /*2cb0*/  BSYNC B1 ;  /* 0x0000000000017941 */ /* 0x000fea0003800000 */
.L_x_60:
        /* <DEDUP_REMOVED lines=8> */
.L_x_63:
[----:B------:R-:W-:Y:S05]  /*2d40*/  BSYNC B1 ;  /* 0x0000000000017941 */ /* 0x000fea0003800000 */
.L_x_62:
        /* <DEDUP_REMOVED lines=8> */
.L_x_65:
[----:B------:R-:W-:Y:S05]  /*2dd0*/  BSYNC B1 ;  /* 0x0000000000017941 */ /* 0x000fea0003800000 */
.L_x_64:
[----:B--2--5:R-:W-:Y:S01]  /*2de0*/  FMUL R5, R25, R90 ;  /* 0x0000005a19057220 */ /* 0x024fe20000400000 */
[----:B------:R-:W-:Y:S01]  /*2df0*/  ISETP.GT.AND P0, PT, R3, RZ, P2 ;  /* 0x000000ff0300720c */ /* 0x000fe20001704270 */
[----:B------:R-:W-:Y:S02]  /*2e00*/  BSSY B1, `(.L_x_66) ;  /* 0x0000005000017945 */ /* 0x000fe40003800000 */
[----:B------:R-:W-:-:S05]  /*2e10*/  FFMA R5, R40, R23, R5 ;  /* 0x0000001728057223 */ /* 0x000fca0000000005 */
[----:B------:R2:W-:Y:S05]  /*2e20*/  @P3 STG.E desc[UR38][R10.64+0x80], R5 ;  /* 0x000080050a003986 */ /* 0x0005ea000c101926 */
[----:B------:R-:W-:Y:S05]  /*2e30*/  @!P0 BRA `(.L_x_67) ;  /* 0x0000000000048947 */ /* 0x000fea0003800000 */
[----:B------:R0:W5:Y:S02]  /*2e40*/  LDG.E.LTC128B R25, desc[UR38][R6.64+0x84] ;  /* 0x0000842606197981 */ /* 0x000164000c1e1920 */
.L_x_67:
[----:B------:R-:W-:Y:S05]  /*2e50*/  BSYNC B1 ;  /* 0x0000000000017941 */ /* 0x000fea0003800000 */
.L_x_66:
[----:B-----5:R-:W-:Y:S01]  /*2e60*/  FMUL R14, R25, R90 ;  /* 0x0000005a190e7220 */ /* 0x020fe20000400000 */
[----:B------:R-:W-:Y:S01]  /*2e70*/  ISETP.GT.AND P1, PT, R3, 0x8, P1 ;  /* 0x000000080300780c */ /* 0x000fe20000f24270 */
[----:B------:R-:W-:Y:S02]  /*2e80*/  BSSY B1, `(.L_x_68) ;  /* 0x0000005000017945 */ /* 0x000fe40003800000 */
[----:B------:R-:W-:-:S05]  /*2e90*/  FFMA R41, R41, R23, R14 ;  /* 0x0000001729297223 */ /* 0x000fca000000000e */
[----:B------:R0:W-:Y:S05]  /*2ea0*/  @P0 STG.E desc[UR38][R10.64+0x84], R41 ;  /* 0x000084290a000986 */ /* 0x0001ea000c101926 */
[----:B------:R-:W-:Y:S05]  /*2eb0*/  @!P1 BRA `(.L_x_69) ;  /* 0x0000000000049947 */ /* 0x000fea0003800000 */
[----:B------:R0:W5:Y:S02]  /*2ec0*/  LDG.E.LTC128B R25, desc[UR38][R8.64+0x80] ;  /* 0x0000802608197981 */ /* 0x000164000c1e1920 */
.L_x_69:
[----:B------:R-:W-:Y:S05]  /*2ed0*/  BSYNC B1 ;  /* 0x0000000000017941 */ /* 0x000fea0003800000 */
.L_x_68:
        /* <DEDUP_REMOVED lines=8> */
.L_x_71:
[----:B------:R-:W-:Y:S05]  /*2f60*/  BSYNC B1 ;  /* 0x0000000000017941 */ /* 0x000fea0003800000 */
.L_x_70:
        /* <DEDUP_REMOVED lines=8> */
.L_x_73:
[----:B------:R-:W-:Y:S05]  /*2ff0*/  BSYNC B1 ;  /* 0x0000000000017941 */ /* 0x000fea0003800000 */
.L_x_72:
[----:B--2--5:R-:W-:Y:S01]  /*3000*/  FMUL R5, R25, R90 ;  /* 0x0000005a19057220 */ /* 0x024fe20000400000 */
[----:B------:R-:W-:Y:S01]  /*3010*/  ISETP.GT.AND P2, PT, R3, RZ, P1 ;  /* 0x000000ff0300720c */ /* 0x000fe20000f44270 */
[----:B------:R-:W-:Y:S02]  /*3020*/  BSSY B1, `(.L_x_74) ;  /* 0x0000005000017945 */ /* 0x000fe40003800000 */
[----:B------:R-:W-:-:S05]  /*3030*/  FFMA R5, R44, R23, R5 ;  /* 0x000000172c057223 */ /* 0x000fca0000000005 */
[----:B------:R2:W-:Y:S05]  /*3040*/  @P3 STG.E desc[UR38][R10.64+0xa0], R5 ;  /* 0x0000a0050a003986 */ /* 0x0005ea000c101926 */
[----:B------:R-:W-:Y:S05]  /*3050*/  @!P2 BRA `(.L_x_75) ;  /* 0x000000000004a947 */ /* 0x000fea0003800000 */
[----:B------:R0:W5:Y:S02]  /*3060*/  LDG.E.LTC128B R25, desc[UR38][R6.64+0xa4] ;  /* 0x0000a42606197981 */ /* 0x000164000c1e1920 */
.L_x_75:
[----:B------:R-:W-:Y:S05]  /*3070*/  BSYNC B1 ;  /* 0x0000000000017941 */ /* 0x000fea0003800000 */
.L_x_74:
[----:B-----5:R-:W-:Y:S01]  /*3080*/  FMUL R14, R25, R90 ;  /* 0x0000005a190e7220 */ /* 0x020fe20000400000 */
[----:B------:R-:W-:Y:S01]  /*3090*/  ISETP.GT.AND P0, PT, R3, 0x8, P0 ;  /* 0x000000080300780c */ /* 0x000fe20000704270 */
[----:B------:R-:W-:Y:S02]  /*30a0*/  BSSY B1, `(.L_x_76) ;  /* 0x0000005000017945 */ /* 0x000fe40003800000 */
[----:B------:R-:W-:-:S05]  /*30b0*/  FFMA R45, R45, R23, R14 ;  /* 0x000000172d2d7223 */ /* 0x000fca000000000e */
[----:B------:R0:W-:Y:S05]  /*30c0*/  @P2 STG.E desc[UR38][R10.64+0xa4], R45 ;  /* 0x0000a42d0a002986 */ /* 0x0001ea000c101926 */
[----:B------:R-:W-:Y:S05]  /*30d0*/  @!P0 BRA `(.L_x_77) ;  /* 0x0000000000048947 */ /* 0x000fea0003800000 */
[----:B------:R0:W5:Y:S02]  /*30e0*/  LDG.E.LTC128B R25, desc[UR38][R8.64+0xa0] ;  /* 0x0000a02608197981 */ /* 0x000164000c1e1920 */
.L_x_77:
[----:B------:R-:W-:Y:S05]  /*30f0*/  BSYNC B1 ;  /* 0x0000000000017941 */ /* 0x000fea0003800000 */
.L_x_76:
        /* <DEDUP_REMOVED lines=8> */
.L_x_79:
[----:B------:R-:W-:Y:S05]  /*3180*/  BSYNC B1 ;  /* 0x0000000000017941 */ /* 0x000fea0003800000 */
.L_x_78:
        /* <DEDUP_REMOVED lines=8> */
.L_x_81:
[----:B------:R-:W-:Y:S05]  /*3210*/  BSYNC B1 ;  /* 0x0000000000017941 */ /* 0x000fea0003800000 */
.L_x_80:
[----:B--2--5:R-:W-:Y:S01]  /*3220*/  FMUL R5, R25, R90 ;  /* 0x0000005a19057220 */ /* 0x024fe20000400000 */
[----:B------:R-:W-:Y:S01]  /*3230*/  ISETP.GT.AND P1, PT, R3, RZ, P0 ;  /* 0x000000ff0300720c */ /* 0x000fe20000724270 */
[----:B------:R-:W-:Y:S02]  /*3240*/  BSSY B1, `(.L_x_82) ;  /* 0x0000005000017945 */ /* 0x000fe40003800000 */
[----:B------:R-:W-:-:S05]  /*3250*/  FFMA R5, R48, R23, R5 ;  /* 0x0000001730057223 */ /* 0x000fca0000000005 */
[----:B------:R2:W-:Y:S05]  /*3260*/  @P3 STG.E desc[UR38][R10.64+0xc0], R5 ;  /* 0x0000c0050a003986 */ /* 0x0005ea000c101926 */
[----:B------:R-:W-:Y:S05]  /*3270*/  @!P1 BRA `(.L_x_83) ;  /* 0x0000000000049947 */ /* 0x000fea0003800000 */
[----:B------:R0:W5:Y:S02]  /*3280*/  LDG.E.LTC128B R25, desc[UR38][R6.64+0xc4] ;  /* 0x0000c42606197981 */ /* 0x000164000c1e1920 */
.L_x_83:
[----:B------:R-:W-:Y:S05]  /*3290*/  BSYNC B1 ;  /* 0x0000000000017941 */ /* 0x000fea0003800000 */
.L_x_82:
[----:B-----5:R-:W-:Y:S01]  /*32a0*/  FMUL R14, R25, R90 ;  /* 0x0000005a190e7220 */ /* 0x020fe20000400000 */
[----:B------:R-:W-:Y:S01]  /*32b0*/  ISETP.GT.AND P2, PT, R3, 0x8, P2 ;  /* 0x000000080300780c */ /* 0x000fe20001744270 */
[----:B------:R-:W-:Y:S02]  /*32c0*/  BSSY B1, `(.L_x_84) ;  /* 0x0000005000017945 */ /* 0x000fe40003800000 */
[----:B------:R-:W-:-:S05]  /*32d0*/  FFMA R49, R49, R23, R14 ;  /* 0x0000001731317223 */ /* 0x000fca000000000e */
[----:B------:R0:W-:Y:S05]  /*32e0*/  @P1 STG.E desc[UR38][R10.64+0xc4], R49 ;  /* 0x0000c4310a001986 */ /* 0x0001ea000c101926 */
[----:B------:R-:W-:Y:S05]  /*32f0*/  @!P2 BRA `(.L_x_85) ;  /* 0x000000000004a947 */ /* 0x000fea0003800000 */
[----:B------:R0:W5:Y:S02]  /*3300*/  LDG.E.LTC128B R25, desc[UR38][R8.64+0xc0] ;  /* 0x0000c02608197981 */ /* 0x000164000c1e1920 */
.L_x_85:
[----:B------:R-:W-:Y:S05]  /*3310*/  BSYNC B1 ;  /* 0x0000000000017941 */ /* 0x000fea0003800000 */
.L_x_84:
        /* <DEDUP_REMOVED lines=8> */
.L_x_87:
[----:B------:R-:W-:Y:S05]  /*33a0*/  BSYNC B1 ;  /* 0x0000000000017941 */ /* 0x000fea0003800000 */
.L_x_86:
        /* <DEDUP_REMOVED lines=8> */
.L_x_89:
[----:B------:R-:W-:Y:S05]  /*3430*/  BSYNC B1 ;  /* 0x0000000000017941 */ /* 0x000fea0003800000 */
.L_x_88:
[----:B--2--5:R-:W-:Y:S01]  /*3440*/  FMUL R5, R25, R90 ;  /* 0x0000005a19057220 */ /* 0x024fe20000400000 */
[----:B------:R-:W-:Y:S01]  /*3450*/  ISETP.GT.AND P0, PT, R3, RZ, P2 ;  /* 0x000000ff0300720c */ /* 0x000fe20001704270 */
[----:B------:R-:W-:Y:S02]  /*3460*/  BSSY B1, `(.L_x_90) ;  /* 0x0000005000017945 */ /* 0x000fe40003800000 */
[----:B------:R-:W-:-:S05]  /*3470*/  FFMA R5, R52, R23, R5 ;  /* 0x0000001734057223 */ /* 0x000fca0000000005 */
[----:B------:R2:W-:Y:S05]  /*3480*/  @P3 STG.E desc[UR38][R10.64+0xe0], R5 ;  /* 0x0000e0050a003986 */ /* 0x0005ea000c101926 */
[----:B------:R-:W-:Y:S05]  /*3490*/  @!P0 BRA `(.L_x_91) ;  /* 0x0000000000048947 */ /* 0x000fea0003800000 */
[----:B------:R0:W5:Y:S02]  /*34a0*/  LDG.E.LTC128B R25, desc[UR38][R6.64+0xe4] ;  /* 0x0000e42606197981 */ /* 0x000164000c1e1920 */
.L_x_91:
[----:B------:R-:W-:Y:S05]  /*34b0*/  BSYNC B1 ;  /* 0x0000000000017941 */ /* 0x000fea0003800000 */
.L_x_90:
[----:B-----5:R-:W-:Y:S01]  /*34c0*/  FMUL R14, R25, R90 ;  /* 0x0000005a190e7220 */ /* 0x020fe20000400000 */
[----:B------:R-:W-:Y:S01]  /*34d0*/  ISETP.GT.AND P1, PT, R3, 0x8, P1 ;  /* 0x000000080300780c */ /* 0x000fe20000f24270 */
[----:B------:R-:W-:Y:S02]  /*34e0*/  BSSY B1, `(.L_x_92) ;  /* 0x0000005000017945 */ /* 0x000fe40003800000 */
[----:B------:R-:W-:-:S05]  /*34f0*/  FFMA R53, R53, R23, R14 ;  /* 0x0000001735357223 */ /* 0x000fca000000000e */
[----:B------:R0:W-:Y:S05]  /*3500*/  @P0 STG.E desc[UR38][R10.64+0xe4], R53 ;  /* 0x0000e4350a000986 */ /* 0x0001ea000c101926 */
[----:B------:R-:W-:Y:S05]  /*3510*/  @!P1 BRA `(.L_x_93) ;  /* 0x0000000000049947 */ /* 0x000fea0003800000 */
[----:B------:R0:W5:Y:S02]  /*3520*/  LDG.E.LTC128B R25, desc[UR38][R8.64+0xe0] ;  /* 0x0000e02608197981 */ /* 0x000164000c1e1920 */
.L_x_93:
[----:B------:R-:W-:Y:S05]  /*3530*/  BSYNC B1 ;  /* 0x0000000000017941 */ /* 0x000fea0003800000 */
.L_x_92:
        /* <DEDUP_REMOVED lines=8> */
.L_x_95:
[----:B------:R-:W-:Y:S05]  /*35c0*/  BSYNC B1 ;  /* 0x0000000000017941 */ /* 0x000fea0003800000 */
.L_x_94:
        /* <DEDUP_REMOVED lines=8> */
.L_x_97:
[----:B------:R-:W-:Y:S05]  /*3650*/  BSYNC B1 ;  /* 0x0000000000017941 */ /* 0x000fea0003800000 */
.L_x_96:
[----:B--2--5:R-:W-:Y:S01]  /*3660*/  FMUL R5, R25, R90 ;  /* 0x0000005a19057220 */ /* 0x024fe20000400000 */
[----:B------:R-:W-:Y:S01]  /*3670*/  ISETP.GT.AND P2, PT, R3, RZ, P1 ;  /* 0x000000ff0300720c */ /* 0x000fe20000f44270 */
[----:B------:R-:W-:Y:S02]  /*3680*/  BSSY B1, `(.L_x_98) ;  /* 0x0000005000017945 */ /* 0x000fe40003800000 */
[----:B------:R-:W-:-:S05]  /*3690*/  FFMA R5, R56, R23, R5 ;  /* 0x0000001738057223 */ /* 0x000fca0000000005 */
[----:B------:R2:W-:Y:S05]  /*36a0*/  @P3 STG.E desc[UR38][R10.64+0x100], R5 ;  /* 0x000100050a003986 */ /* 0x0005ea000c101926 */
[----:B------:R-:W-:Y:S05]  /*36b0*/  @!P2 BRA `(.L_x_99) ;  /* 0x000000000004a947 */ /* 0x000fea0003800000 */
[----:B------:R0:W5:Y:S02]  /*36c0*/  LDG.E.LTC128B R25, desc[UR38][R6.64+0x104] ;  /* 0x0001042606197981 */ /* 0x000164000c1e1920 */
.L_x_99:
[----:B------:R-:W-:Y:S05]  /*36d0*/  BSYNC B1 ;  /* 0x0000000000017941 */ /* 0x000fea0003800000 */
.L_x_98:
[----:B-----5:R-:W-:Y:S01]  /*36e0*/  FMUL R14, R25, R90 ;  /* 0x0000005a190e7220 */ /* 0x020fe20000400000 */
[----:B------:R-:W-:Y:S01]  /*36f0*/  ISETP.GT.AND P0, PT, R3, 0x8, P0 ;  /* 0x000000080300780c */ /* 0x000fe20000704270 */
[----:B------:R-:W-:Y:S02]  /*3700*/  BSSY B1, `(.L_x_100) ;  /* 0x0000005000017945 */ /* 0x000fe40003800000 */
[----:B------:R-:W-:-:S05]  /*3710*/  FFMA R57, R57, R23, R14 ;  /* 0x0000001739397223 */ /* 0x000fca000000000e */
[----:B------:R0:W-:Y:S05]  /*3720*/  @P2 STG.E desc[UR38][R10.64+0x104], R57 ;  /* 0x000104390a002986 */ /* 0x0001ea000c101926 */
[----:B------:R-:W-:Y:S05]  /*3730*/  @!P0 BRA `(.L_x_101) ;  /* 0x0000000000048947 */ /* 0x000fea0003800000 */
[----:B------:R0:W5:Y:S02]  /*3740*/  LDG.E.LTC128B R25, desc[UR38][R8.64+0x100] ;  /* 0x0001002608197981 */ /* 0x000164000c1e1920 */
.L_x_101:
[----:B------:R-:W-:Y:S05]  /*3750*/  BSYNC B1 ;  /* 0x0000000000017941 */ /* 0x000fea0003800000 */
.L_x_100:
        /* <DEDUP_REMOVED lines=8> */
.L_x_103:
[----:B------:R-:W-:Y:S05]  /*37e0*/  BSYNC B1 ;  /* 0x0000000000017941 */ /* 0x000fea0003800000 */
.L_x_102:
        /* <DEDUP_REMOVED lines=8> */
.L_x_105:
[----:B------:R-:W-:Y:S05]  /*3870*/  BSYNC B1 ;  /* 0x0000000000017941 */ /* 0x000fea0003800000 */
.L_x_104:
[----:B--2--5:R-:W-:Y:S01]  /*3880*/  FMUL R5, R25, R90 ;  /* 0x0000005a19057220 */ /* 0x024fe20000400000 */
[----:B------:R-:W-:Y:S01]  /*3890*/  ISETP.GT.AND P1, PT, R3, RZ, P0 ;  /* 0x000000ff0300720c */ /* 0x000fe20000724270 */
[----:B------:R-:W-:Y:S02]  /*38a0*/  BSSY B1, `(.L_x_106) ;  /* 0x0000005000017945 */ /* 0x000fe40003800000 */
[----:B------:R-:W-:-:S05]  /*38b0*/  FFMA R5, R60, R23, R5 ;  /* 0x000000173c057223 */ /* 0x000fca0000000005 */
[----:B------:R2:W-:Y:S05]  /*38c0*/  @P3 STG.E desc[UR38][R10.64+0x120], R5 ;  /* 0x000120050a003986 */ /* 0x0005ea000c101926 */
[----:B------:R-:W-:Y:S05]  /*38d0*/  @!P1 BRA `(.L_x_107) ;  /* 0x0000000000049947 */ /* 0x000fea0003800000 */
[----:B------:R0:W5:Y:S02]  /*38e0*/  LDG.E.LTC128B R25, desc[UR38][R6.64+0x124] ;  /* 0x0001242606197981 */ /* 0x000164000c1e1920 */
.L_x_107:
[----:B------:R-:W-:Y:S05]  /*38f0*/  BSYNC B1 ;  /* 0x0000000000017941 */ /* 0x000fea0003800000 */
.L_x_106:
[----:B-----5:R-:W-:Y:S01]  /*3900*/  FMUL R14, R25, R90 ;  /* 0x0000005a190e7220 */ /* 0x020fe20000400000 */
[----:B------:R-:W-:Y:S01]  /*3910*/  ISETP.GT.AND P2, PT, R3, 0x8, P2 ;  /* 0x000000080300780c */ /* 0x000fe20001744270 */
[----:B------:R-:W-:Y:S02]  /*3920*/  BSSY B1, `(.L_x_108) ;  /* 0x0000005000017945 */ /* 0x000fe40003800000 */
[----:B------:R-:W-:-:S05]  /*3930*/  FFMA R61, R61, R23, R14 ;  /* 0x000000173d3d7223 */ /* 0x000fca000000000e */
[----:B------:R0:W-:Y:S05]  /*3940*/  @P1 STG.E desc[UR38][R10.64+0x124], R61 ;  /* 0x0001243d0a001986 */ /* 0x0001ea000c101926 */
[----:B------:R-:W-:Y:S05]  /*3950*/  @!P2 BRA `(.L_x_109) ;  /* 0x000000000004a947 */ /* 0x000fea0003800000 */
[----:B------:R0:W5:Y:S02]  /*3960*/  LDG.E.LTC128B R25, desc[UR38][R8.64+0x120] ;  /* 0x0001202608197981 */ /* 0x000164000c1e1920 */
.L_x_109:
[----:B------:R-:W-:Y:S05]  /*3970*/  BSYNC B1 ;  /* 0x0000000000017941 */ /* 0x000fea0003800000 */
.L_x_108:
        /* <DEDUP_REMOVED lines=8> */
.L_x_111:
[----:B------:R-:W-:Y:S05]  /*3a00*/  BSYNC B1 ;  /* 0x0000000000017941 */ /* 0x000fea0003800000 */
.L_x_110:
        /* <DEDUP_REMOVED lines=8> */
.L_x_113:
[----:B------:R-:W-:Y:S05]  /*3a90*/  BSYNC B1 ;  /* 0x0000000000017941 */ /* 0x000fea0003800000 */
.L_x_112:
[----:B--2--5:R-:W-:Y:S01]  /*3aa0*/  FMUL R5, R25, R90 ;  /* 0x0000005a19057220 */ /* 0x024fe20000400000 */
[----:B------:R-:W-:Y:S01]  /*3ab0*/  ISETP.GT.AND P0, PT, R3, RZ, P2 ;  /* 0x000000ff0300720c */ /* 0x000fe20001704270 */
[----:B------:R-:W-:Y:S02]  /*3ac0*/  BSSY B1, `(.L_x_114) ;  /* 0x0000005000017945 */ /* 0x000fe40003800000 */
[----:B------:R-:W-:-:S05]  /*3ad0*/  FFMA R5, R64, R23, R5 ;  /* 0x0000001740057223 */ /* 0x000fca0000000005 */
[----:B------:R2:W-:Y:S05]  /*3ae0*/  @P3 STG.E desc[UR38][R10.64+0x140], R5 ;  /* 0x000140050a003986 */ /* 0x0005ea000c101926 */
[----:B------:R-:W-:Y:S05]  /*3af0*/  @!P0 BRA `(.L_x_115) ;  /* 0x0000000000048947 */ /* 0x000fea0003800000 */
[----:B------:R0:W5:Y:S02]  /*3b00*/  LDG.E.LTC128B R25, desc[UR38][R6.64+0x144] ;  /* 0x0001442606197981 */ /* 0x000164000c1e1920 */
.L_x_115:
[----:B------:R-:W-:Y:S05]  /*3b10*/  BSYNC B1 ;  /* 0x0000000000017941 */ /* 0x000fea0003800000 */
.L_x_114:
[----:B-----5:R-:W-:Y:S01]  /*3b20*/  FMUL R14, R25, R90 ;  /* 0x0000005a190e7220 */ /* 0x020fe20000400000 */
[----:B------:R-:W-:Y:S01]  /*3b30*/  ISETP.GT.AND P1, PT, R3, 0x8, P1 ;  /* 0x000000080300780c */ /* 0x000fe20000f24270 */
[----:B------:R-:W-:Y:S02]  /*3b40*/  BSSY B1, `(.L_x_116) ;  /* 0x0000005000017945 */ /* 0x000fe40003800000 */
[----:B------:R-:W-:-:S05]  /*3b50*/  FFMA R65, R65, R23, R14 ;  /* 0x0000001741417223 */ /* 0x000fca000000000e */
[----:B------:R0:W-:Y:S05]  /*3b60*/  @P0 STG.E desc[UR38][R10.64+0x144], R65 ;  /* 0x000144410a000986 */ /* 0x0001ea000c101926 */
[----:B------:R-:W-:Y:S05]  /*3b70*/  @!P1 BRA `(.L_x_117) ;  /* 0x0000000000049947 */ /* 0x000fea0003800000 */
[----:B------:R0:W5:Y:S02]  /*3b80*/  LDG.E.LTC128B R25, desc[UR38][R8.64+0x140] ;  /* 0x0001402608197981 */ /* 0x000164000c1e1920 */
.L_x_117:
[----:B------:R-:W-:Y:S05]  /*3b90*/  BSYNC B1 ;  /* 0x0000000000017941 */ /* 0x000fea0003800000 */
.L_x_116:
        /* <DEDUP_REMOVED lines=8> */
.L_x_119:
[----:B------:R-:W-:Y:S05]  /*3c20*/  BSYNC B1 ;  /* 0x0000000000017941 */ /* 0x000fea0003800000 */
.L_x_118:
        /* <DEDUP_REMOVED lines=8> */
.L_x_121:
[----:B------:R-:W-:Y:S05]  /*3cb0*/  BSYNC B1 ;  /* 0x0000000000017941 */ /* 0x000fea0003800000 */
.L_x_120:
[----:B--2--5:R-:W-:Y:S01]  /*3cc0*/  FMUL R5, R25, R90 ;  /* 0x0000005a19057220 */ /* 0x024fe20000400000 */
[----:B------:R-:W-:Y:S01]  /*3cd0*/  ISETP.GT.AND P2, PT, R3, RZ, P1 ;  /* 0x000000ff0300720c */ /* 0x000fe20000f44270 */
[----:B------:R-:W-:Y:S02]  /*3ce0*/  BSSY B1, `(.L_x_122) ;  /* 0x0000005000017945 */ /* 0x000fe40003800000 */
[----:B------:R-:W-:-:S05]  /*3cf0*/  FFMA R5, R68, R23, R5 ;  /* 0x0000001744057223 */ /* 0x000fca0000000005 */
[----:B------:R2:W-:Y:S05]  /*3d00*/  @P3 STG.E desc[UR38][R10.64+0x160], R5 ;  /* 0x000160050a003986 */ /* 0x0005ea000c101926 */
[----:B------:R-:W-:Y:S05]  /*3d10*/  @!P2 BRA `(.L_x_123) ;  /* 0x000000000004a947 */ /* 0x000fea0003800000 */
[----:B------:R0:W5:Y:S02]  /*3d20*/  LDG.E.LTC128B R25, desc[UR38][R6.64+0x164] ;  /* 0x0001642606197981 */ /* 0x000164000c1e1920 */
.L_x_123:
[----:B------:R-:W-:Y:S05]  /*3d30*/  BSYNC B1 ;  /* 0x0000000000017941 */ /* 0x000fea0003800000 */
.L_x_122:
[----:B-----5:R-:W-:Y:S01]  /*3d40*/  FMUL R14, R25, R90 ;  /* 0x0000005a190e7220 */ /* 0x020fe20000400000 */
[----:B------:R-:W-:Y:S01]  /*3d50*/  ISETP.GT.AND P0, PT, R3, 0x8, P0 ;  /* 0x000000080300780c */ /* 0x000fe20000704270 */
[----:B------:R-:W-:Y:S02]  /*3d60*/  BSSY B1, `(.L_x_124) ;  /* 0x0000005000017945 */ /* 0x000fe40003800000 */
[----:B------:R-:W-:-:S05]  /*3d70*/  FFMA R69, R69, R23, R14 ;  /* 0x0000001745457223 */ /* 0x000fca000000000e */
[----:B------:R0:W-:Y:S05]  /*3d80*/  @P2 STG.E desc[UR38][R10.64+0x164], R69 ;  /* 0x000164450a002986 */ /* 0x0001ea000c101926 */
[----:B------:R-:W-:Y:S05]  /*3d90*/  @!P0 BRA `(.L_x_125) ;  /* 0x0000000000048947 */ /* 0x000fea0003800000 */
[----:B------:R0:W5:Y:S02]  /*3da0*/  LDG.E.LTC128B R25, desc[UR38][R8.64+0x160] ;  /* 0x0001602608197981 */ /* 0x000164000c1e1920 */
.L_x_125:
[----:B------:R-:W-:Y:S05]  /*3db0*/  BSYNC B1 ;  /* 0x0000000000017941 */ /* 0x000fea0003800000 */
.L_x_124:
        /* <DEDUP_REMOVED lines=8> */
.L_x_127:
[----:B------:R-:W-:Y:S05]  /*3e40*/  BSYNC B1 ;  /* 0x0000000000017941 */ /* 0x000fea0003800000 */
.L_x_126:
        /* <DEDUP_REMOVED lines=8> */
.L_x_129:
[----:B------:R-:W-:Y:S05]  /*3ed0*/  BSYNC B1 ;  /* 0x0000000000017941 */ /* 0x000fea0003800000 */
.L_x_128:
[----:B--2--5:R-:W-:Y:S01]  /*3ee0*/  FMUL R5, R25, R90 ;  /* 0x0000005a19057220 */ /* 0x024fe20000400000 */
[----:B------:R-:W-:Y:S01]  /*3ef0*/  ISETP.GT.AND P1, PT, R3, RZ, P0 ;  /* 0x000000ff0300720c */ /* 0x000fe20000724270 */
[----:B------:R-:W-:Y:S02]  /*3f00*/  BSSY B1, `(.L_x_130) ;  /* 0x0000005000017945 */ /* 0x000fe40003800000 */
[----:B------:R-:W-:-:S05]  /*3f10*/  FFMA R5, R72, R23, R5 ;  /* 0x0000001748057223 */ /* 0x000fca0000000005 */
[----:B------:R2:W-:Y:S05]  /*3f20*/  @P3 STG.E desc[UR38][R10.64+0x180], R5 ;  /* 0x000180050a003986 */ /* 0x0005ea000c101926 */
[----:B------:R-:W-:Y:S05]  /*3f30*/  @!P1 BRA `(.L_x_131) ;  /* 0x0000000000049947 */ /* 0x000fea0003800000 */
[----:B------:R0:W5:Y:S02]  /*3f40*/  LDG.E.LTC128B R25, desc[UR38][R6.64+0x184] ;  /* 0x0001842606197981 */ /* 0x000164000c1e1920 */
.L_x_131:
[----:B------:R-:W-:Y:S05]  /*3f50*/  BSYNC B1 ;  /* 0x0000000000017941 */ /* 0x000fea0003800000 */
.L_x_130:
[----:B-----5:R-:W-:Y:S01]  /*3f60*/  FMUL R14, R25, R90 ;  /* 0x0000005a190e7220 */ /* 0x020fe20000400000 */
[----:B------:R-:W-:Y:S01]  /*3f70*/  ISETP.GT.AND P2, PT, R3, 0x8, P2 ;  /* 0x000000080300780c */ /* 0x000fe20001744270 */
[----:B------:R-:W-:Y:S02]  /*3f80*/  BSSY B1, `(.L_x_132) ;  /* 0x0000005000017945 */ /* 0x000fe40003800000 */
[----:B------:R-:W-:-:S05]  /*3f90*/  FFMA R73, R73, R23, R14 ;  /* 0x0000001749497223 */ /* 0x000fca000000000e */
[----:B------:R0:W-:Y:S05]  /*3fa0*/  @P1 STG.E desc[UR38][R10.64+0x184], R73 ;  /* 0x000184490a001986 */ /* 0x0001ea000c101926 */
[----:B------:R-:W-:Y:S05]  /*3fb0*/  @!P2 BRA `(.L_x_133) ;  /* 0x000000000004a947 */ /* 0x000fea0003800000 */
[----:B------:R0:W5:Y:S02]  /*3fc0*/  LDG.E.LTC128B R25, desc[UR38][R8.64+0x180] ;  /* 0x0001802608197981 */ /* 0x000164000c1e1920 */
.L_x_133:
[----:B------:R-:W-:Y:S05]  /*3fd0*/  BSYNC B1 ;  /* 0x0000000000017941 */ /* 0x000fea0003800000 */
.L_x_132:
        /* <DEDUP_REMOVED lines=8> */
.L_x_135:
[----:B------:R-:W-:Y:S05]  /*4060*/  BSYNC B1 ;  /* 0x0000000000017941 */ /* 0x000fea0003800000 */
.L_x_134:
        /* <DEDUP_REMOVED lines=8> */
.L_x_137:
[----:B------:R-:W-:Y:S05]  /*40f0*/  BSYNC B1 ;  /* 0x0000000000017941 */ /* 0x000fea0003800000 */
.L_x_136:
[----:B--2--5:R-:W-:Y:S01]  /*4100*/  FMUL R5, R25, R90 ;  /* 0x0000005a19057220 */ /* 0x024fe20000400000 */
[----:B------:R-:W-:Y:S01]  /*4110*/  ISETP.GT.AND P0, PT, R3, RZ, P2 ;  /* 0x000000ff0300720c */ /* 0x000fe20001704270 */
[----:B------:R-:W-:Y:S02]  /*4120*/  BSSY B1, `(.L_x_138) ;  /* 0x0000005000017945 */ /* 0x000fe40003800000 */
[----:B------:R-:W-:-:S05]  /*4130*/  FFMA R5, R76, R23, R5 ;  /* 0x000000174c057223 */ /* 0x000fca0000000005 */
[----:B------:R2:W-:Y:S05]  /*4140*/  @P3 STG.E desc[UR38][R10.64+0x1a0], R5 ;  /* 0x0001a0050a003986 */ /* 0x0005ea000c101926 */
[----:B------:R-:W-:Y:S05]  /*4150*/  @!P0 BRA `(.L_x_139) ;  /* 0x0000000000048947 */ /* 0x000fea0003800000 */
[----:B------:R0:W5:Y:S02]  /*4160*/  LDG.E.LTC128B R25, desc[UR38][R6.64+0x1a4] ;  /* 0x0001a42606197981 */ /* 0x000164000c1e1920 */
.L_x_139:
[----:B------:R-:W-:Y:S05]  /*4170*/  BSYNC B1 ;  /* 0x0000000000017941 */ /* 0x000fea0003800000 */
.L_x_138:
[----:B-----5:R-:W-:Y:S01]  /*4180*/  FMUL R14, R25, R90 ;  /* 0x0000005a190e7220 */ /* 0x020fe20000400000 */
[----:B------:R-:W-:Y:S01]  /*4190*/  ISETP.GT.AND P1, PT, R3, 0x8, P1 ;  /* 0x000000080300780c */ /* 0x000fe20000f24270 */
[----:B------:R-:W-:Y:S02]  /*41a0*/  BSSY B1, `(.L_x_140) ;  /* 0x0000005000017945 */ /* 0x000fe40003800000 */
[----:B------:R-:W-:-:S05]  /*41b0*/  FFMA R77, R77, R23, R14 ;  /* 0x000000174d4d7223 */ /* 0x000fca000000000e */
[----:B------:R0:W-:Y:S05]  /*41c0*/  @P0 STG.E desc[UR38][R10.64+0x1a4], R77 ;  /* 0x0001a44d0a000986 */ /* 0x0001ea000c101926 */
[----:B------:R-:W-:Y:S05]  /*41d0*/  @!P1 BRA `(.L_x_141) ;  /* 0x0000000000049947 */ /* 0x000fea0003800000 */
[----:B------:R0:W5:Y:S02]  /*41e0*/  LDG.E.LTC128B R25, desc[UR38][R8.64+0x1a0] ;  /* 0x0001a02608197981 */ /* 0x000164000c1e1920 */
.L_x_141:
[----:B------:R-:W-:Y:S05]  /*41f0*/  BSYNC B1 ;  /* 0x0000000000017941 */ /* 0x000fea0003800000 */
.L_x_140:
        /* <DEDUP_REMOVED lines=8> */
.L_x_143:
[----:B------:R-:W-:Y:S05]  /*4280*/  BSYNC B1 ;  /* 0x0000000000017941 */ /* 0x000fea0003800000 */
.L_x_142:
        /* <DEDUP_REMOVED lines=8> */
.L_x_145:
[----:B------:R-:W-:Y:S05]  /*4310*/  BSYNC B1 ;  /* 0x0000000000017941 */ /* 0x000fea0003800000 */
.L_x_144:
[----:B--2--5:R-:W-:Y:S01]  /*4320*/  FMUL R5, R25, R90 ;  /* 0x0000005a19057220 */ /* 0x024fe20000400000 */
[----:B------:R-:W-:Y:S01]  /*4330*/  ISETP.GT.AND P2, PT, R3, RZ, P1 ;  /* 0x000000ff0300720c */ /* 0x000fe20000f44270 */
[----:B------:R-:W-:Y:S02]  /*4340*/  BSSY B1, `(.L_x_146) ;  /* 0x0000005000017945 */ /* 0x000fe40003800000 */
[----:B------:R-:W-:-:S05]  /*4350*/  FFMA R5, R80, R23, R5 ;  /* 0x0000001750057223 */ /* 0x000fca0000000005 */
[----:B------:R2:W-:Y:S05]  /*4360*/  @P3 STG.E desc[UR38][R10.64+0x1c0], R5 ;  /* 0x0001c0050a003986 */ /* 0x0005ea000c101926 */
[----:B------:R-:W-:Y:S05]  /*4370*/  @!P2 BRA `(.L_x_147) ;  /* 0x000000000004a947 */ /* 0x000fea0003800000 */
[----:B------:R0:W5:Y:S02]  /*4380*/  LDG.E.LTC128B R25, desc[UR38][R6.64+0x1c4] ;  /* 0x0001c42606197981 */ /* 0x000164000c1e1920 */
.L_x_147:
[----:B------:R-:W-:Y:S05]  /*4390*/  BSYNC B1 ;  /* 0x0000000000017941 */ /* 0x000fea0003800000 */
.L_x_146:
[----:B-----5:R-:W-:Y:S01]  /*43a0*/  FMUL R14, R25, R90 ;  /* 0x0000005a190e7220 */ /* 0x020fe20000400000 */
[----:B------:R-:W-:Y:S01]  /*43b0*/  ISETP.GT.AND P0, PT, R3, 0x8, P0 ;  /* 0x000000080300780c */ /* 0x000fe20000704270 */
[----:B------:R-:W-:Y:S02]  /*43c0*/  BSSY B1, `(.L_x_148) ;  /* 0x0000005000017945 */ /* 0x000fe40003800000 */
[----:B------:R-:W-:-:S05]  /*43d0*/  FFMA R81, R81, R23, R14 ;  /* 0x0000001751517223 */ /* 0x000fca000000000e */
[----:B------:R0:W-:Y:S05]  /*43e0*/  @P2 STG.E desc[UR38][R10.64+0x1c4], R81 ;  /* 0x0001c4510a002986 */ /* 0x0001ea000c101926 */
[----:B------:R-:W-:Y:S05]  /*43f0*/  @!P0 BRA `(.L_x_149) ;  /* 0x0000000000048947 */ /* 0x000fea0003800000 */
[----:B------:R0:W5:Y:S02]  /*4400*/  LDG.E.LTC128B R25, desc[UR38][R8.64+0x1c0] ;  /* 0x0001c02608197981 */ /* 0x000164000c1e1920 */
.L_x_149:
[----:B------:R-:W-:Y:S05]  /*4410*/  BSYNC B1 ;  /* 0x0000000000017941 */ /* 0x000fea0003800000 */
.L_x_148:
        /* <DEDUP_REMOVED lines=8> */
.L_x_151:
[----:B------:R-:W-:Y:S05]  /*44a0*/  BSYNC B1 ;  /* 0x0000000000017941 */ /* 0x000fea0003800000 */
.L_x_150:
[----:B-----5:R-:W-:Y:S01]  /*44b0*/  FMUL R14, R25, R90 ;  /* 0x0000005a190e7220 */ /* 0x020fe20000400000 */
[----:B------:R-:W-:Y:S01]  /*44c0*/  ISETP.GT.AND P0, PT, R4, 0x79, PT ;  /* 0x000000790400780c */ /* 0x000fe20003f04270 */
[----:B------:R-:W-:Y:S01]  /*44d0*/  @P1 IMAD.MOV.U32 R4, RZ, RZ, R12 ;  /* 0x000000ffff041224 */ /* 0x000fe200078e000c */
[----:B------:R-:W-:Y:S01]  /*44e0*/  ISETP.GT.AND P3, PT, R3, RZ, P2 ;  /* 0x000000ff0300720c */ /* 0x000fe20001764270 */
[----:B------:R-:W-:Y:S01]  /*44f0*/  FFMA R83, R83, R23, R14 ;  /* 0x0000001753537223 */ /* 0x000fe2000000000e */
[----:B--2---:R-:W-:Y:S01]  /*4500*/  @P1 IMAD.MOV.U32 R5, RZ, RZ, R13 ;  /* 0x000000ffff051224 */ /* 0x004fe200078e000d */
[----:B------:R-:W-:Y:S04]  /*4510*/  BSSY B1, `(.L_x_152) ;  /* 0x0000004000017945 */ /* 0x000fe80003800000 */
[----:B------:R2:W-:Y:S06]  /*4520*/  @P1 STG.E desc[UR38][R4.64+0x1c4], R83 ;  /* 0x0001c45304001986 */ /* 0x0005ec000c101926 */
[----:B------:R-:W-:Y:S05]  /*4530*/  @!P3 BRA `(.L_x_153) ;  /* 0x000000000004b947 */ /* 0x000fea0003800000 */
[----:B------:R0:W5:Y:S02]  /*4540*/  LDG.E.LTC128B R25, desc[UR38][R6.64+0x1e0] ;  /* 0x0001e02606197981 */ /* 0x000164000c1e1920 */
.L_x_153:
[----:B------:R-:W-:Y:S05]  /*4550*/  BSYNC B1 ;  /* 0x0000000000017941 */ /* 0x000fea0003800000 */
.L_x_152:
[----:B--2--5:R-:W-:Y:S01]  /*4560*/  FMUL R5, R25, R90 ;  /* 0x0000005a19057220 */ /* 0x024fe20000400000 */
[----:B------:R-:W-:Y:S01]  /*4570*/  @P3 IMAD.MOV.U32 R4, RZ, RZ, R10 ;  /* 0x000000ffff043224 */ /* 0x000fe200078e000a */
[----:B------:R-:W-:Y:S01]  /*4580*/  ISETP.GT.AND P1, PT, R3, RZ, P0 ;  /* 0x000000ff0300720c */ /* 0x000fe20000724270 */
[----:B------:R-:W-:Y:S01]  /*4590*/  BSSY B1, `(.L_x_154) ;  /* 0x0000006000017945 */ /* 0x000fe20003800000 */
[----:B------:R-:W-:Y:S01]  /*45a0*/  FFMA R15, R84, R23, R5 ;  /* 0x00000017540f7223 */ /* 0x000fe20000000005 */
[----:B------:R-:W-:-:S05]  /*45b0*/  @P3 IMAD.MOV.U32 R5, RZ, RZ, R11 ;  /* 0x000000ffff053224 */ /* 0x000fca00078e000b */
[----:B------:R2:W-:Y:S05]  /*45c0*/  @P3 STG.E desc[UR38][R4.64+0x1e0], R15 ;  /* 0x0001e00f04003986 */ /* 0x0005ea000c101926 */
[----:B------:R-:W-:Y:S05]  /*45d0*/  @!P1 BRA `(.L_x_155) ;  /* 0x0000000000049947 */ /* 0x000fea0003800000 */
[----:B------:R0:W5:Y:S02]  /*45e0*/  LDG.E.LTC128B R25, desc[UR38][R6.64+0x1e4] ;  /* 0x0001e42606197981 */ /* 0x000164000c1e1920 */
.L_x_155:
[----:B------:R-:W-:Y:S05]  /*45f0*/  BSYNC B1 ;  /* 0x0000000000017941 */ /* 0x000fea0003800000 */
.L_x_154:
[----:B--2--5:R-:W-:Y:S01]  /*4600*/  FMUL R4, R25, R90 ;  /* 0x0000005a19047220 */ /* 0x024fe20000400000 */
[----:B------:R-:W-:Y:S01]  /*4610*/  ISETP.GT.AND P2, PT, R3, 0x8, P2 ;  /* 0x000000080300780c */ /* 0x000fe20001744270 */
[----:B------:R-:W-:Y:S02]  /*4620*/  BSSY B1, `(.L_x_156) ;  /* 0x0000005000017945 */ /* 0x000fe40003800000 */
[----:B------:R-:W-:-:S05]  /*4630*/  FFMA R85, R85, R23, R4 ;  /* 0x0000001755557223 */ /* 0x000fca0000000004 */
[----:B------:R2:W-:Y:S05]  /*4640*/  @P1 STG.E desc[UR38][R10.64+0x1e4], R85 ;  /* 0x0001e4550a001986 */ /* 0x0005ea000c101926 */
[----:B------:R-:W-:Y:S05]  /*4650*/  @!P2 BRA `(.L_x_157) ;  /* 0x000000000004a947 */ /* 0x000fea0003800000 */
[----:B------:R0:W5:Y:S02]  /*4660*/  LDG.E.LTC128B R25, desc[UR38][R8.64+0x1e0] ;  /* 0x0001e02608197981 */ /* 0x000164000c1e1920 */
.L_x_157:
[----:B------:R-:W-:Y:S05]  /*4670*/  BSYNC B1 ;  /* 0x0000000000017941 */ /* 0x000fea0003800000 */
.L_x_156:
[----:B-----5:R-:W-:Y:S01]  /*4680*/  FMUL R5, R25, R90 ;  /* 0x0000005a19057220 */ /* 0x020fe20000400000 */
[----:B------:R-:W-:Y:S01]  /*4690*/  @P2 IMAD.MOV.U32 R4, RZ, RZ, R12 ;  /* 0x000000ffff042224 */ /* 0x000fe200078e000c */
[----:B------:R-:W-:Y:S01]  /*46a0*/  ISETP.GT.AND P0, PT, R3, 0x8, P0 ;  /* 0x000000080300780c */ /* 0x000fe20000704270 */
[----:B------:R-:W-:Y:S01]  /*46b0*/  BSSY B1, `(.L_x_158) ;  /* 0x0000006000017945 */ /* 0x000fe20003800000 */
[----:B01--4-:R-:W-:Y:S01]  /*46c0*/  FFMA R7, R86, R23, R5 ;  /* 0x0000001756077223 */ /* 0x013fe20000000005 */
[----:B------:R-:W-:-:S05]  /*46d0*/  @P2 IMAD.MOV.U32 R5, RZ, RZ, R13 ;  /* 0x000000ffff052224 */ /* 0x000fca00078e000d */
[----:B------:R0:W-:Y:S05]  /*46e0*/  @P2 STG.E desc[UR38][R4.64+0x1e0], R7 ;  /* 0x0001e00704002986 */ /* 0x0001ea000c101926 */
[----:B------:R-:W-:Y:S05]  /*46f0*/  @!P0 BRA `(.L_x_159) ;  /* 0x0000000000048947 */ /* 0x000fea0003800000 */
[----:B------:R1:W5:Y:S02]  /*4700*/  LDG.E.LTC128B R25, desc[UR38][R8.64+0x1e4] ;  /* 0x0001e42608197981 */ /* 0x000364000c1e1920 */
.L_x_159:
[----:B------:R-:W-:Y:S05]  /*4710*/  BSYNC B1 ;  /* 0x0000000000017941 */ /* 0x000fea0003800000 */
.L_x_158:
[----:B0----5:R-:W-:-:S04]  /*4720*/  FMUL R4, R25, R90 ;  /* 0x0000005a19047220 */ /* 0x021fc80000400000 */
[----:B------:R-:W-:Y:S01]  /*4730*/  FFMA R87, R87, R23, R4 ;  /* 0x0000001757577223 */ /* 0x000fe20000000004 */
[----:B------:R-:W-:Y:S06]  /*4740*/  @!P0 BRA `(.L_x_160) ;  /* 0x0000000c00c88947 */ /* 0x000fec0003800000 */
[----:B------:R0:W-:Y:S01]  /*4750*/  STG.E desc[UR38][R12.64+0x1e4], R87 ;  /* 0x0001e4570c007986 */ /* 0x0001e2000c101926 */
[----:B------:R-:W-:Y:S05]  /*4760*/  BRA `(.L_x_160) ;  /* 0x0000000c00c07947 */ /* 0x000fea0003800000 */
.L_x_35:
[----:B------:R-:W-:Y:S01]  /*4770*/  ISETP.GT.AND P0, PT, R4, 0x1, PT ;  /* 0x000000010400780c */ /* 0x000fe20003f04270 */
[----:B------:R-:W-:Y:S01]  /*4780*/  ULDC.64 UR4, c[0x0][0x5c0] ;  /* 0x0001700000047ab9 */ /* 0x000fe20000000a00 */
[-C--:B------:R-:W-:Y:S01]  /*4790*/  FMUL R5, R24, R23.reuse ;  /* 0x0000001718057220 */ /* 0x080fe20000400000 */
[C---:B------:R-:W-:Y:S01]  /*47a0*/  LEA R6, P4, R106.reuse, UR4, 0x2 ;  /* 0x000000046a067c11 */ /* 0x040fe2000f8810ff */
[-C--:B------:R-:W-:Y:S01]  /*47b0*/  FMUL R25, R25, R23.reuse ;  /* 0x0000001719197220 */ /* 0x080fe20000400000 */
[----:B------:R-:W-:Y:S01]  /*47c0*/  ISETP.GT.AND P2, PT, R3, RZ, P0 ;  /* 0x000000ff0300720c */ /* 0x000fe20000744270 */
[-C--:B------:R-:W-:Y:S01]  /*47d0*/  FMUL R27, R27, R23.reuse ;  /* 0x000000171b1b7220 */ /* 0x080fe20000400000 */
[----:B------:R-:W-:Y:S01]  /*47e0*/  LEA.HI.X R7, R106, UR5, R115, 0x2, P4 ;  /* 0x000000056a077c11 */ /* 0x000fe2000a0f1473 */
[-C--:B------:R-:W-:Y:S01]  /*47f0*/  FMUL R11, R28, R23.reuse ;  /* 0x000000171c0b7220 */ /* 0x080fe20000400000 */
[----:B------:R-:W-:Y:S01]  /*4800*/  ISETP.GT.AND P3, PT, R3, 0x8, P3 ;  /* 0x000000080300780c */ /* 0x000fe20001f64270 */
[-C--:B------:R-:W-:Y:S01]  /*4810*/  FMUL R29, R29, R23.reuse ;  /* 0x000000171d1d7220 */ /* 0x080fe20000400000 */
[----:B------:R-:W-:Y:S01]  /*4820*/  SHF.L.U64.HI R9, R91, 0x2, R92 ;  /* 0x000000025b097819 */ /* 0x000fe2000001025c */
[----:B------:R0:W-:Y:S01]  /*4830*/  @P1 STG.E desc[UR38][R6.64], R5 ;  /* 0x0000000506001986 */ /* 0x0001e2000c101926 */
[----:B------:R-:W-:Y:S01]  /*4840*/  ISETP.GT.AND P0, PT, R3, 0x8, P0 ;  /* 0x000000080300780c */ /* 0x000fe20000704270 */
[-C--:B------:R-:W-:Y:S01]  /*4850*/  FMUL R31, R31, R23.reuse ;  /* 0x000000171f1f7220 */ /* 0x080fe20000400000 */
[----:B------:R-:W-:Y:S01]  /*4860*/  LEA R8, P1, R91, R6, 0x2 ;  /* 0x000000065b087211 */ /* 0x000fe200078210ff */
[-C--:B------:R-:W-:Y:S01]  /*4870*/  FMUL R33, R33, R23.reuse ;  /* 0x0000001721217220 */ /* 0x080fe20000400000 */
[C---:B------:R-:W-:Y:S01]  /*4880*/  ISETP.GT.AND P5, PT, R4.reuse, 0x8, PT ;  /* 0x000000080400780c */ /* 0x040fe20003fa4270 */
[----:B------:R-:W-:Y:S01]  /*4890*/  @P2 STG.E desc[UR38][R6.64+0x4], R25 ;  /* 0x0000041906002986 */ /* 0x000fe2000c101926 */
[----:B------:R-:W-:Y:S01]  /*48a0*/  ISETP.GT.AND P4, PT, R4, 0x9, PT ;  /* 0x000000090400780c */ /* 0x000fe20003f84270 */
[----:B------:R-:W-:Y:S01]  /*48b0*/  IMAD.X R9, R9, 0x1, R7, P1 ;  /* 0x0000000109097824 */ /* 0x000fe200008e0607 */
[----:B------:R-:W-:Y:S01]  /*48c0*/  ISETP.GT.AND P2, PT, R3, RZ, P5 ;  /* 0x000000ff0300720c */ /* 0x000fe20002f44270 */
[-C--:B------:R-:W-:Y:S01]  /*48d0*/  FMUL R35, R35, R23.reuse ;  /* 0x0000001723237220 */ /* 0x080fe20000400000 */
[C---:B------:R-:W-:Y:S01]  /*48e0*/  ISETP.GT.AND P1, PT, R3.reuse, RZ, P4 ;  /* 0x000000ff0300720c */ /* 0x040fe20002724270 */
[-C--:B0-----:R-:W-:Y:S01]  /*48f0*/  FMUL R5, R26, R23.reuse ;  /* 0x000000171a057220 */ /* 0x081fe20000400000 */
[----:B------:R-:W-:Y:S01]  /*4900*/  ISETP.GT.AND P4, PT, R3, 0x8, P4 ;  /* 0x000000080300780c */ /* 0x000fe20002784270 */
[-C--:B------:R-:W-:Y:S01]  /*4910*/  FMUL R37, R37, R23.reuse ;  /* 0x0000001725257220 */ /* 0x080fe20000400000 */
[-C--:B------:R-:W-:Y:S01]  /*4920*/  FMUL R39, R39, R23.reuse ;  /* 0x0000001727277220 */ /* 0x080fe20000400000 */
[-C--:B------:R-:W-:Y:S01]  /*4930*/  FMUL R41, R41, R23.reuse ;  /* 0x0000001729297220 */ /* 0x080fe20000400000 */
[----:B------:R0:W-:Y:S01]  /*4940*/  @P3 STG.E desc[UR38][R8.64], R5 ;  /* 0x0000000508003986 */ /* 0x0001e2000c101926 */
[C---:B------:R-:W-:Y:S01]  /*4950*/  ISETP.GT.AND P3, PT, R4.reuse, 0x11, PT ;  /* 0x000000110400780c */ /* 0x040fe20003f64270 */
[-C--:B------:R-:W-:Y:S01]  /*4960*/  FMUL R43, R43, R23.reuse ;  /* 0x000000172b2b7220 */ /* 0x080fe20000400000 */
[-C--:B------:R-:W-:Y:S01]  /*4970*/  FMUL R45, R45, R23.reuse ;  /* 0x000000172d2d7220 */ /* 0x080fe20000400000 */
[----:B------:R-:W-:Y:S01]  /*4980*/  @P0 STG.E desc[UR38][R8.64+0x4], R27 ;  /* 0x0000041b08000986 */ /* 0x000fe2000c101926 */
[----:B------:R-:W-:Y:S01]  /*4990*/  ISETP.GT.AND P0, PT, R3, 0x8, P5 ;  /* 0x000000080300780c */ /* 0x000fe20002f04270 */
[-C--:B------:R-:W-:Y:S01]  /*49a0*/  FMUL R47, R47, R23.reuse ;  /* 0x000000172f2f7220 */ /* 0x080fe20000400000 */
[----:B------:R-:W-:Y:S01]  /*49b0*/  ISETP.GT.AND P5, PT, R4, 0x10, PT ;  /* 0x000000100400780c */ /* 0x000fe20003fa4270 */
[----:B------:R1:W-:Y:S01]  /*49c0*/  @P2 STG.E desc[UR38][R6.64+0x20], R11 ;  /* 0x0000200b06002986 */ /* 0x0003e2000c101926 */
[-C--:B------:R-:W-:Y:S01]  /*49d0*/  FMUL R49, R49, R23.reuse ;  /* 0x0000001731317220 */ /* 0x080fe20000400000 */
[-C--:B------:R-:W-:Y:S01]  /*49e0*/  FMUL R51, R51, R23.reuse ;  /* 0x0000001733337220 */ /* 0x080fe20000400000 */
[C---:B------:R-:W-:Y:S01]  /*49f0*/  ISETP.GT.AND P2, PT, R3.reuse, RZ, P5 ;  /* 0x000000ff0300720c */ /* 0x040fe20002f44270 */
[----:B------:R-:W-:Y:S01]  /*4a00*/  @P1 STG.E desc[UR38][R6.64+0x24], R29 ;  /* 0x0000241d06001986 */ /* 0x000fe2000c101926 */
[C---:B------:R-:W-:Y:S01]  /*4a10*/  ISETP.GT.AND P1, PT, R3.reuse, RZ, P3 ;  /* 0x000000ff0300720c */ /* 0x040fe20001f24270 */
[-C--:B0-----:R-:W-:Y:S01]  /*4a20*/  FMUL R5, R30, R23.reuse ;  /* 0x000000171e057220 */ /* 0x081fe20000400000 */
[----:B------:R-:W-:Y:S01]  /*4a30*/  ISETP.GT.AND P3, PT, R3, 0x8, P3 ;  /* 0x000000080300780c */ /* 0x000fe20001f64270 */
[-C--:B------:R-:W-:Y:S01]  /*4a40*/  FMUL R53, R53, R23.reuse ;  /* 0x0000001735357220 */ /* 0x080fe20000400000 */
[-C--:B------:R-:W-:Y:S01]  /*4a50*/  FMUL R55, R55, R23.reuse ;  /* 0x0000001737377220 */ /* 0x080fe20000400000 */
[-C--:B------:R-:W-:Y:S01]  /*4a60*/  FMUL R57, R57, R23.reuse ;  /* 0x0000001739397220 */ /* 0x080fe20000400000 */
[----:B------:R0:W-:Y:S01]  /*4a70*/  @P0 STG.E desc[UR38][R8.64+0x20], R5 ;  /* 0x0000200508000986 */ /* 0x0001e2000c101926 */
[-C--:B-1----:R-:W-:Y:S01]  /*4a80*/  FMUL R11, R32, R23.reuse ;  /* 0x00000017200b7220 */ /* 0x082fe20000400000 */
[----:B------:R-:W-:Y:S01]  /*4a90*/  ISETP.GT.AND P0, PT, R3, 0x8, P5 ;  /* 0x000000080300780c */ /* 0x000fe20002f04270 */
[-C--:B------:R-:W-:Y:S01]  /*4aa0*/  FMUL R59, R59, R23.reuse ;  /* 0x000000173b3b7220 */ /* 0x080fe20000400000 */
[----:B------:R-:W-:Y:S01]  /*4ab0*/  @P4 STG.E desc[UR38][R8.64+0x24], R31 ;  /* 0x0000241f08004986 */ /* 0x000fe2000c101926 */
[C---:B------:R-:W-:Y:S01]  /*4ac0*/  ISETP.GT.AND P5, PT, R4.reuse, 0x18, PT ;  /* 0x000000180400780c */ /* 0x040fe20003fa4270 */
[-C--:B------:R-:W-:Y:S01]  /*4ad0*/  FMUL R61, R61, R23.reuse ;  /* 0x000000173d3d7220 */ /* 0x080fe20000400000 */
[----:B------:R-:W-:Y:S01]  /*4ae0*/  ISETP.GT.AND P4, PT, R4, 0x19, PT ;  /* 0x000000190400780c */ /* 0x000fe20003f84270 */
[----:B------:R1:W-:Y:S01]  /*4af0*/  @P2 STG.E desc[UR38][R6.64+0x40], R11 ;  /* 0x0000400b06002986 */ /* 0x0003e2000c101926 */
[----:B------:R-:W-:Y:S01]  /*4b00*/  ISETP.GT.AND P2, PT, R3, RZ, P5 ;  /* 0x000000ff0300720c */ /* 0x000fe20002f44270 */
[-C--:B------:R-:W-:Y:S01]  /*4b10*/  FMUL R63, R63, R23.reuse ;  /* 0x000000173f3f7220 */ /* 0x080fe20000400000 */
[-C--:B------:R-:W-:Y:S01]  /*4b20*/  FMUL R65, R65, R23.reuse ;  /* 0x0000001741417220 */ /* 0x080fe20000400000 */
        /* <DEDUP_REMOVED lines=32> */
[----:B------:R-:W-:Y:S01]  /*4d30*/  FMUL R87, R87, R23 ;  /* 0x0000001757577220 */ /* 0x000fe20000400000 */
[----:B------:R-:W-:Y:S01]  /*4d40*/  ISETP.GT.AND P4, PT, R4, 0x29, PT ;  /* 0x000000290400780c */ /* 0x000fe20003f84270 */
[----:B------:R1:W-:Y:S01]  /*4d50*/  @P2 STG.E desc[UR38][R6.64+0x80], R11 ;  /* 0x0000800b06002986 */ /* 0x0003e2000c101926 */
[----:B------:R-:W-:-:S03]  /*4d60*/  ISETP.GT.AND P2, PT, R3, RZ, P5 ;  /* 0x000000ff0300720c */ /* 0x000fc60002f44270 */
[----:B------:R-:W-:Y:S01]  /*4d70*/  @P1 STG.E desc[UR38][R6.64+0x84], R41 ;  /* 0x0000842906001986 */ /* 0x000fe2000c101926 */
[C---:B------:R-:W-:Y:S01]  /*4d80*/  ISETP.GT.AND P1, PT, R3.reuse, RZ, P4 ;  /* 0x000000ff0300720c */ /* 0x040fe20002724270 */
[----:B0-----:R-:W-:Y:S01]  /*4d90*/  FMUL R5, R42, R23 ;  /* 0x000000172a057220 */ /* 0x001fe20000400000 */
[----:B------:R-:W-:-:S04]  /*4da0*/  ISETP.GT.AND P4, PT, R3, 0x8, P4 ;  /* 0x000000080300780c */ /* 0x000fc80002784270 */
[----:B------:R0:W-:Y:S01]  /*4db0*/  @P0 STG.E desc[UR38][R8.64+0x80], R5 ;  /* 0x0000800508000986 */ /* 0x0001e2000c101926 */
[----:B-1----:R-:W-:Y:S01]  /*4dc0*/  FMUL R11, R44, R23 ;  /* 0x000000172c0b7220 */ /* 0x002fe20000400000 */
[C---:B------:R-:W-:Y:S02]  /*4dd0*/  ISETP.GT.AND P0, PT, R3.reuse, 0x8, P5 ;  /* 0x000000080300780c */ /* 0x040fe40002f04270 */
[----:B------:R-:W-:Y:S01]  /*4de0*/  @P3 STG.E desc[UR38][R8.64+0x84], R43 ;  /* 0x0000842b08003986 */ /* 0x000fe2000c101926 */
[C---:B------:R-:W-:Y:S02]  /*4df0*/  ISETP.GT.AND P5, PT, R4.reuse, 0x30, PT ;  /* 0x000000300400780c */ /* 0x040fe40003fa4270 */
        /* <DEDUP_REMOVED lines=21> */
[----:B------:R-:W-:Y:S02]  /*4f50*/  ISETP.GT.AND P0, PT, R3, 0x8, P5 ;  /* 0x000000080300780c */ /* 0x000fe40002f04270 */
[----:B------:R-:W-:Y:S01]  /*4f60*/  @P3 STG.E desc[UR38][R8.64+0xc4], R51 ;  /* 0x0000c43308003986 */ /* 0x000fe2000c101926 */
[----:B------:R-:W-:-:S03]  /*4f70*/  ISETP.GT.AND P5, PT, R4, 0x40, PT ;  /* 0x000000400400780c */ /* 0x000fc60003fa4270 */
[----:B------:R1:W-:Y:S01]  /*4f80*/  @P2 STG.E desc[UR38][R6.64+0xe0], R11 ;  /* 0x0000e00b06002986 */ /* 0x0003e2000c101926 */
[----:B------:R-:W-:-:S03]  /*4f90*/  ISETP.GT.AND P3, PT, R3, RZ, P5 ;  /* 0x000000ff0300720c */ /* 0x000fc60002f64270 */
[----:B------:R-:W-:Y:S01]  /*4fa0*/  @P1 STG.E desc[UR38][R6.64+0xe4], R53 ;  /* 0x0000e43506001986 */ /* 0x000fe2000c101926 */
[----:B------:R-:W-:Y:S01]  /*4fb0*/  ISETP.GT.AND P1, PT, R4, 0x41, PT ;  /* 0x000000410400780c */ /* 0x000fe20003f24270 */
[----:B0-----:R-:W-:-:S03]  /*4fc0*/  FMUL R5, R54, R23 ;  /* 0x0000001736057220 */ /* 0x001fc60000400000 */
[C---:B------:R-:W-:Y:S02]  /*4fd0*/  ISETP.GT.AND P2, PT, R3.reuse, RZ, P1 ;  /* 0x000000ff0300720c */ /* 0x040fe40000f44270 */
[----:B------:R0:W-:Y:S01]  /*4fe0*/  @P0 STG.E desc[UR38][R8.64+0xe0], R5 ;  /* 0x0000e00508000986 */ /* 0x0001e2000c101926 */
[-C--:B-1----:R-:W-:Y:S01]  /*4ff0*/  FMUL R11, R56, R23.reuse ;  /* 0x00000017380b7220 */ /* 0x082fe20000400000 */
[C---:B------:R-:W-:Y:S02]  /*5000*/  ISETP.GT.AND P0, PT, R3.reuse, 0x8, P5 ;  /* 0x000000080300780c */ /* 0x040fe40002f04270 */
[----:B------:R-:W-:Y:S01]  /*5010*/  @P4 STG.E desc[UR38][R8.64+0xe4], R55 ;  /* 0x0000e43708004986 */ /* 0x000fe2000c101926 */
[C---:B------:R-:W-:Y:S02]  /*5020*/  ISETP.GT.AND P1, PT, R3.reuse, 0x8, P1 ;  /* 0x000000080300780c */ /* 0x040fe40000f24270 */
[C---:B------:R-:W-:Y:S01]  /*5030*/  ISETP.GT.AND P5, PT, R4.reuse, 0x48, PT ;  /* 0x000000480400780c */ /* 0x040fe20003fa4270 */
[----:B------:R1:W-:Y:S03]  /*5040*/  @P3 STG.E desc[UR38][R6.64+0x100], R11 ;  /* 0x0001000b06003986 */ /* 0x0003e6000c101926 */
[----:B------:R-:W-:Y:S01]  /*5050*/  ISETP.GT.AND P4, PT, R3, RZ, P5 ;  /* 0x000000ff0300720c */ /* 0x000fe20002f84270 */
[----:B------:R-:W-:Y:S01]  /*5060*/  @P2 STG.E desc[UR38][R6.64+0x104], R57 ;  /* 0x0001043906002986 */ /* 0x000fe2000c101926 */
[----:B------:R-:W-:Y:S01]  /*5070*/  ISETP.GT.AND P2, PT, R4, 0x49, PT ;  /* 0x000000490400780c */ /* 0x000fe20003f44270 */
[----:B0-----:R-:W-:-:S03]  /*5080*/  FMUL R5, R58, R23 ;  /* 0x000000173a057220 */ /* 0x001fc60000400000 */
[C---:B------:R-:W-:Y:S02]  /*5090*/  ISETP.GT.AND P3, PT, R3.reuse, RZ, P2 ;  /* 0x000000ff0300720c */ /* 0x040fe40001764270 */
[----:B------:R0:W-:Y:S01]  /*50a0*/  @P0 STG.E desc[UR38][R8.64+0x100], R5 ;  /* 0x0001000508000986 */ /* 0x0001e2000c101926 */
[----:B-1----:R-:W-:Y:S01]  /*50b0*/  FMUL R11, R60, R23 ;  /* 0x000000173c0b7220 */ /* 0x002fe20000400000 */
[C---:B------:R-:W-:Y:S02]  /*50c0*/  ISETP.GT.AND P2, PT, R3.reuse, 0x8, P2 ;  /* 0x000000080300780c */ /* 0x040fe40001744270 */
[----:B------:R-:W-:Y:S01]  /*50d0*/  @P1 STG.E desc[UR38][R8.64+0x104], R59 ;  /* 0x0001043b08001986 */ /* 0x000fe2000c101926 */
[----:B------:R-:W-:Y:S02]  /*50e0*/  ISETP.GT.AND P1, PT, R3, 0x8, P5 ;  /* 0x000000080300780c */ /* 0x000fe40002f24270 */
[C---:B------:R-:W-:Y:S01]  /*50f0*/  ISETP.GT.AND P5, PT, R4.reuse, 0x50, PT ;  /* 0x000000500400780c */ /* 0x040fe20003fa4270 */
[----:B------:R1:W-:Y:S01]  /*5100*/  @P4 STG.E desc[UR38][R6.64+0x120], R11 ;  /* 0x0001200b06004986 */ /* 0x0003e2000c101926 */
[----:B------:R-:W-:-:S03]  /*5110*/  ISETP.GT.AND P0, PT, R4, 0x51, PT ;  /* 0x000000510400780c */ /* 0x000fc60003f04270 */
[----:B------:R-:W-:Y:S01]  /*5120*/  @P3 STG.E desc[UR38][R6.64+0x124], R61 ;  /* 0x0001243d06003986 */ /* 0x000fe2000c101926 */
[C---:B------:R-:W-:Y:S01]  /*5130*/  ISETP.GT.AND P3, PT, R3.reuse, RZ, P5 ;  /* 0x000000ff0300720c */ /* 0x040fe20002f64270 */
[-C--:B0-----:R-:W-:Y:S01]  /*5140*/  FMUL R5, R62, R23.reuse ;  /* 0x000000173e057220 */ /* 0x081fe20000400000 */
[C---:B------:R-:W-:Y:S02]  /*5150*/  ISETP.GT.AND P4, PT, R3.reuse, RZ, P0 ;  /* 0x000000ff0300720c */ /* 0x040fe40000784270 */
[C---:B------:R-:W-:Y:S02]  /*5160*/  ISETP.GT.AND P0, PT, R3.reuse, 0x8, P0 ;  /* 0x000000080300780c */ /* 0x040fe40000704270 */
[----:B------:R0:W-:Y:S01]  /*5170*/  @P1 STG.E desc[UR38][R8.64+0x120], R5 ;  /* 0x0001200508001986 */ /* 0x0001e2000c101926 */
[----:B------:R-:W-:Y:S01]  /*5180*/  ISETP.GT.AND P1, PT, R3, 0x8, P5 ;  /* 0x000000080300780c */ /* 0x000fe20002f24270 */
[----:B-1----:R-:W-:Y:S02]  /*5190*/  FMUL R11, R64, R23 ;  /* 0x00000017400b7220 */ /* 0x002fe40000400000 */
[----:B------:R-:W-:Y:S01]  /*51a0*/  @P2 STG.E desc[UR38][R8.64+0x124], R63 ;  /* 0x0001243f08002986 */ /* 0x000fe2000c101926 */
[----:B------:R-:W-:-:S03]  /*51b0*/  ISETP.GT.AND P2, PT, R4, 0x58, PT ;  /* 0x000000580400780c */ /* 0x000fc60003f44270 */
[----:B------:R1:W-:Y:S01]  /*51c0*/  @P3 STG.E desc[UR38][R6.64+0x140], R11 ;  /* 0x0001400b06003986 */ /* 0x0003e2000c101926 */
[C---:B------:R-:W-:Y:S02]  /*51d0*/  ISETP.GT.AND P5, PT, R3.reuse, RZ, P2 ;  /* 0x000000ff0300720c */ /* 0x040fe400017a4270 */
[----:B------:R-:W-:Y:S01]  /*51e0*/  ISETP.GT.AND P3, PT, R4, 0x59, PT ;  /* 0x000000590400780c */ /* 0x000fe20003f64270 */
[-C--:B0-----:R-:W-:Y:S01]  /*51f0*/  FMUL R5, R66, R23.reuse ;  /* 0x0000001742057220 */ /* 0x081fe20000400000 */
[----:B------:R-:W-:Y:S01]  /*5200*/  @P4 STG.E desc[UR38][R6.64+0x144], R65 ;  /* 0x0001444106004986 */ /* 0x000fe2000c101926 */
[C---:B------:R-:W-:Y:S02]  /*5210*/  ISETP.GT.AND P2, PT, R3.reuse, 0x8, P2 ;  /* 0x000000080300780c */ /* 0x040fe40001744270 */
[C---:B------:R-:W-:Y:S01]  /*5220*/  ISETP.GT.AND P4, PT, R3.reuse, RZ, P3 ;  /* 0x000000ff0300720c */ /* 0x040fe20001f84270 */
[----:B------:R0:W-:Y:S01]  /*5230*/  @P1 STG.E desc[UR38][R8.64+0x140], R5 ;  /* 0x0001400508001986 */ /* 0x0001e2000c101926 */
[----:B------:R-:W-:Y:S01]  /*5240*/  ISETP.GT.AND P3, PT, R3, 0x8, P3 ;  /* 0x000000080300780c */ /* 0x000fe20001f64270 */
[----:B-1----:R-:W-:-:S02]  /*5250*/  FMUL R11, R68, R23 ;  /* 0x00000017440b7220 */ /* 0x002fc40000400000 */
[----:B------:R-:W-:Y:S01]  /*5260*/  @P0 STG.E desc[UR38][R8.64+0x144], R67 ;  /* 0x0001444308000986 */ /* 0x000fe2000c101926 */
[C---:B------:R-:W-:Y:S02]  /*5270*/  ISETP.GT.AND P0, PT, R4.reuse, 0x60, PT ;  /* 0x000000600400780c */ /* 0x040fe40003f04270 */
[----:B------:R-:W-:Y:S01]  /*5280*/  ISETP.GT.AND P1, PT, R4, 0x61, PT ;  /* 0x000000610400780c */ /* 0x000fe20003f24270 */
[----:B------:R1:W-:Y:S01]  /*5290*/  @P5 STG.E desc[UR38][R6.64+0x160], R11 ;  /* 0x0001600b06005986 */ /* 0x0003e2000c101926 */
[C---:B------:R-:W-:Y:S02]  /*52a0*/  ISETP.GT.AND P5, PT, R3.reuse, RZ, P0 ;  /* 0x000000ff0300720c */ /* 0x040fe400007a4270 */
[C---:B------:R-:W-:Y:S01]  /*52b0*/  ISETP.GT.AND P0, PT, R3.reuse, 0x8, P0 ;  /* 0x000000080300780c */ /* 0x040fe20000704270 */
[----:B0-----:R-:W-:Y:S01]  /*52c0*/  FMUL R5, R70, R23 ;  /* 0x0000001746057220 */ /* 0x001fe20000400000 */
[----:B------:R-:W-:Y:S01]  /*52d0*/  @P4 STG.E desc[UR38][R6.64+0x164], R69 ;  /* 0x0001644506004986 */ /* 0x000fe2000c101926 */
[----:B------:R-:W-:-:S02]  /*52e0*/  ISETP.GT.AND P4, PT, R3, RZ, P1 ;  /* 0x000000ff0300720c */ /* 0x000fc40000f84270 */
[----:B------:R-:W-:Y:S01]  /*52f0*/  ISETP.GT.AND P1, PT, R3, 0x8, P1 ;  /* 0x000000080300780c */ /* 0x000fe20000f24270 */
[----:B------:R0:W-:Y:S01]  /*5300*/  @P2 STG.E desc[UR38][R8.64+0x160], R5 ;  /* 0x0001600508002986 */ /* 0x0001e2000c101926 */
[----:B------:R-:W-:Y:S01]  /*5310*/  ISETP.GT.AND P2, PT, R4, 0x68, PT ;  /* 0x000000680400780c */ /* 0x000fe20003f44270 */
[----:B-1----:R-:W-:Y:S02]  /*5320*/  FMUL R11, R72, R23 ;  /* 0x00000017480b7220 */ /* 0x002fe40000400000 */
[----:B------:R-:W-:Y:S01]  /*5330*/  @P3 STG.E desc[UR38][R8.64+0x164], R71 ;  /* 0x0001644708003986 */ /* 0x000fe2000c101926 */
[----:B------:R-:W-:-:S03]  /*5340*/  ISETP.GT.AND P3, PT, R4, 0x69, PT ;  /* 0x000000690400780c */ /* 0x000fc60003f64270 */
[----:B------:R1:W-:Y:S01]  /*5350*/  @P5 STG.E desc[UR38][R6.64+0x180], R11 ;  /* 0x0001800b06005986 */ /* 0x0003e2000c101926 */
[C---:B------:R-:W-:Y:S02]  /*5360*/  ISETP.GT.AND P5, PT, R3.reuse, RZ, P2 ;  /* 0x000000ff0300720c */ /* 0x040fe400017a4270 */
[C---:B------:R-:W-:Y:S01]  /*5370*/  ISETP.GT.AND P2, PT, R3.reuse, 0x8, P2 ;  /* 0x000000080300780c */ /* 0x040fe20001744270 */
[-C--:B0-----:R-:W-:Y:S01]  /*5380*/  FMUL R5, R74, R23.reuse ;  /* 0x000000174a057220 */ /* 0x081fe20000400000 */
[----:B------:R-:W-:Y:S01]  /*5390*/  @P4 STG.E desc[UR38][R6.64+0x184], R73 ;  /* 0x0001844906004986 */ /* 0x000fe2000c101926 */
[C---:B------:R-:W-:Y:S02]  /*53a0*/  ISETP.GT.AND P4, PT, R3.reuse, RZ, P3 ;  /* 0x000000ff0300720c */ /* 0x040fe40001f84270 */
[----:B------:R-:W-:Y:S01]  /*53b0*/  ISETP.GT.AND P3, PT, R3, 0x8, P3 ;  /* 0x000000080300780c */ /* 0x000fe20001f64270 */
[----:B------:R0:W-:Y:S01]  /*53c0*/  @P0 STG.E desc[UR38][R8.64+0x180], R5 ;  /* 0x0001800508000986 */ /* 0x0001e2000c101926 */
[----:B------:R-:W-:Y:S01]  /*53d0*/  ISETP.GT.AND P0, PT, R4, 0x70, PT ;  /* 0x000000700400780c */ /* 0x000fe20003f04270 */
[----:B-1----:R-:W-:-:S02]  /*53e0*/  FMUL R11, R76, R23 ;  /* 0x000000174c0b7220 */ /* 0x002fc40000400000 */
[----:B------:R-:W-:Y:S01]  /*53f0*/  @P1 STG.E desc[UR38][R8.64+0x184], R75 ;  /* 0x0001844b08001986 */ /* 0x000fe2000c101926 */
[----:B------:R-:W-:-:S03]  /*5400*/  ISETP.GT.AND P1, PT, R4, 0x71, PT ;  /* 0x000000710400780c */ /* 0x000fc60003f24270 */
[----:B------:R1:W-:Y:S01]  /*5410*/  @P5 STG.E desc[UR38][R6.64+0x1a0], R11 ;  /* 0x0001a00b06005986 */ /* 0x0003e2000c101926 */
[C---:B------:R-:W-:Y:S02]  /*5420*/  ISETP.GT.AND P5, PT, R3.reuse, RZ, P0 ;  /* 0x000000ff0300720c */ /* 0x040fe400007a4270 */
[C---:B------:R-:W-:Y:S01]  /*5430*/  ISETP.GT.AND P0, PT, R3.reuse, 0x8, P0 ;  /* 0x000000080300780c */ /* 0x040fe20000704270 */
[----:B------:R-:W-:Y:S01]  /*5440*/  @P4 STG.E desc[UR38][R6.64+0x1a4], R77 ;  /* 0x0001a44d06004986 */ /* 0x000fe2000c101926 */
[-C--:B0-----:R-:W-:Y:S01]  /*5450*/  FMUL R5, R78, R23.reuse ;  /* 0x000000174e057220 */ /* 0x081fe20000400000 */
[C---:B------:R-:W-:Y:S02]  /*5460*/  ISETP.GT.AND P4, PT, R3.reuse, RZ, P1 ;  /* 0x000000ff0300720c */ /* 0x040fe40000f84270 */
[----:B------:R-:W-:Y:S02]  /*5470*/  ISETP.GT.AND P1, PT, R3, 0x8, P1 ;  /* 0x000000080300780c */ /* 0x000fe40000f24270 */
[----:B------:R0:W-:Y:S01]  /*5480*/  @P2 STG.E desc[UR38][R8.64+0x1a0], R5 ;  /* 0x0001a00508002986 */ /* 0x0001e2000c101926 */
[----:B------:R-:W-:Y:S01]  /*5490*/  ISETP.GT.AND P2, PT, R4, 0x78, PT ;  /* 0x000000780400780c */ /* 0x000fe20003f44270 */
[----:B-1----:R-:W-:-:S02]  /*54a0*/  FMUL R11, R80, R23 ;  /* 0x00000017500b7220 */ /* 0x002fc40000400000 */
[----:B------:R-:W-:Y:S01]  /*54b0*/  @P3 STG.E desc[UR38][R8.64+0x1a4], R79 ;  /* 0x0001a44f08003986 */ /* 0x000fe2000c101926 */
[----:B------:R-:W-:Y:S01]  /*54c0*/  ISETP.GT.AND P3, PT, R4, 0x79, PT ;  /* 0x000000790400780c */ /* 0x000fe20003f64270 */
[----:B------:R-:W-:Y:S02]  /*54d0*/  @P5 IMAD.MOV.U32 R4, RZ, RZ, R6 ;  /* 0x000000ffff045224 */ /* 0x000fe400078e0006 */
[----:B0-----:R-:W-:-:S05]  /*54e0*/  @P5 IMAD.MOV.U32 R5, RZ, RZ, R7 ;  /* 0x000000ffff055224 */ /* 0x001fca00078e0007 */
[----:B------:R0:W-:Y:S01]  /*54f0*/  @P5 STG.E desc[UR38][R4.64+0x1c0], R11 ;  /* 0x0001c00b04005986 */ /* 0x0001e2000c101926 */
[C---:B------:R-:W-:Y:S02]  /*5500*/  ISETP.GT.AND P5, PT, R3.reuse, RZ, P3 ;  /* 0x000000ff0300720c */ /* 0x040fe40001fa4270 */
[----:B------:R-:W-:Y:S01]  /*5510*/  ISETP.GT.AND P3, PT, R3, 0x8, P3 ;  /* 0x000000080300780c */ /* 0x000fe20001f64270 */
[----:B0-----:R-:W-:Y:S02]  /*5520*/  @P4 IMAD.MOV.U32 R4, RZ, RZ, R6 ;  /* 0x000000ffff044224 */ /* 0x001fe400078e0006 */
[----:B------:R-:W-:Y:S01]  /*5530*/  FMUL R11, R84, R23 ;  /* 0x00000017540b7220 */ /* 0x000fe20000400000 */
[----:B------:R-:W-:-:S05]  /*5540*/  @P4 IMAD.MOV.U32 R5, RZ, RZ, R7 ;  /* 0x000000ffff054224 */ /* 0x000fca00078e0007 */
[----:B------:R0:W-:Y:S01]  /*5550*/  @P4 STG.E desc[UR38][R4.64+0x1c4], R81 ;  /* 0x0001c45104004986 */ /* 0x0001e2000c101926 */
[C---:B------:R-:W-:Y:S02]  /*5560*/  ISETP.GT.AND P4, PT, R3.reuse, RZ, P2 ;  /* 0x000000ff0300720c */ /* 0x040fe40001784270 */
[----:B------:R-:W-:Y:S01]  /*5570*/  ISETP.GT.AND P2, PT, R3, 0x8, P2 ;  /* 0x000000080300780c */ /* 0x000fe20001744270 */
[----:B------:R-:W-:Y:S01]  /*5580*/  FMUL R3, R82, R23 ;  /* 0x0000001752037220 */ /* 0x000fe20000400000 */
[----:B0-----:R-:W-:Y:S02]  /*5590*/  @P0 IMAD.MOV.U32 R4, RZ, RZ, R8 ;  /* 0x000000ffff040224 */ /* 0x001fe400078e0008 */
[----:B------:R-:W-:-:S05]  /*55a0*/  @P0 IMAD.MOV.U32 R5, RZ, RZ, R9 ;  /* 0x000000ffff050224 */ /* 0x000fca00078e0009 */
[----:B------:R0:W-:Y:S02]  /*55b0*/  @P0 STG.E desc[UR38][R4.64+0x1c0], R3 ;  /* 0x0001c00304000986 */ /* 0x0001e4000c101926 */
[----:B0-----:R-:W-:Y:S02]  /*55c0*/  @P1 IMAD.MOV.U32 R4, RZ, RZ, R8 ;  /* 0x000000ffff041224 */ /* 0x001fe400078e0008 */
[----:B------:R-:W-:-:S05]  /*55d0*/  @P1 IMAD.MOV.U32 R5, RZ, RZ, R9 ;  /* 0x000000ffff051224 */ /* 0x000fca00078e0009 */
[----:B------:R0:W-:Y:S02]  /*55e0*/  @P1 STG.E desc[UR38][R4.64+0x1c4], R83 ;  /* 0x0001c45304001986 */ /* 0x0001e4000c101926 */
[----:B0-----:R-:W-:Y:S02]  /*55f0*/  @P4 IMAD.MOV.U32 R4, RZ, RZ, R6 ;  /* 0x000000ffff044224 */ /* 0x001fe400078e0006 */
[----:B------:R-:W-:-:S05]  /*5600*/  @P4 IMAD.MOV.U32 R5, RZ, RZ, R7 ;  /* 0x000000ffff054224 */ /* 0x000fca00078e0007 */
[----:B------:R0:W-:Y:S04]  /*5610*/  @P4 STG.E desc[UR38][R4.64+0x1e0], R11 ;  /* 0x0001e00b04004986 */ /* 0x0001e8000c101926 */
[----:B------:R4:W-:Y:S01]  /*5620*/  @P5 STG.E desc[UR38][R6.64+0x1e4], R85 ;  /* 0x0001e45506005986 */ /* 0x0009e2000c101926 */
[----:B0-----:R-:W-:Y:S02]  /*5630*/  @P2 IMAD.MOV.U32 R4, RZ, RZ, R8 ;  /* 0x000000ffff042224 */ /* 0x001fe400078e0008 */
[----:B------:R-:W-:-:S05]  /*5640*/  @P2 IMAD.MOV.U32 R5, RZ, RZ, R9 ;  /* 0x000000ffff052224 */ /* 0x000fca00078e0009 */
[----:B------:R4:W-:Y:S04]  /*5650*/  @P2 STG.E desc[UR38][R4.64+0x1e0], R13 ;  /* 0x0001e00d04002986 */ /* 0x0009e8000c101926 */
[----:B------:R4:W-:Y:S02]  /*5660*/  @P3 STG.E desc[UR38][R8.64+0x1e4], R87 ;  /* 0x0001e45708003986 */ /* 0x0009e4000c101926 */
.L_x_160:
[----:B------:R-:W-:Y:S05]  /*5670*/  BSYNC B0 ;  /* 0x0000000000007941 */ /* 0x000fea0003800000 */
.L_x_34:
[----:B------:R-:W-:Y:S01]  /*5680*/  IADD3 R16, P0, R16, UR36, RZ ;  /* 0x0000002410107c10 */ /* 0x000fe2000ff1e0ff */
[----:B------:R-:W-:Y:S01]  /*5690*/  ULDC.64 UR4, c[0x0][0x650] ;  /* 0x0001940000047ab9 */ /* 0x000fe20000000a00 */
[----:B------:R-:W-:Y:S01]  /*56a0*/  PRMT R3, RZ, 0x7610, R3 ;  /* 0x00007610ff037816 */ /* 0x000fe20000000003 */
[----:B------:R-:W-:Y:S01]  /*56b0*/  IMAD.MOV.U32 R100, RZ, RZ, -0x1 ;  /* 0xffffffffff647424 */ /* 0x000fe200078e00ff */
[----:B------:R-:W-:Y:S01]  /*56c0*/  IADD3.X R17, R17, UR42, RZ, P0, !PT ;  /* 0x0000002a11117c10 */ /* 0x000fe200087fe4ff */
[----:B------:R-:W-:Y:S01]  /*56d0*/  IMAD.MOV.U32 R101, RZ, RZ, -0x1 ;  /* 0xffffffffff657424 */ /* 0x000fe200078e00ff */
[----:B------:R-:W-:-:S04]  /*56e0*/  ISETP.GE.U32.AND P0, PT, R16, UR4, PT ;  /* 0x0000000410007c0c */ /* 0x000fc8000bf06070 */
[----:B------:R-:W-:-:S13]  /*56f0*/  ISETP.GE.U32.AND.EX P0, PT, R17, UR5, PT, P0 ;  /* 0x0000000511007c0c */ /* 0x000fda000bf06100 */
[----:B------:R-:W-:Y:S05]  /*5700*/  @P0 BRA `(.L_x_161) ;  /* 0x00000004004c0947 */ /* 0x000fea0003800000 */
[----:B--2---:R-:W2:Y:S01]  /*5710*/  LDC.64 R10, c[0x0][0x628] ;  /* 0x00018a00ff0a7b82 */ /* 0x004ea20000000a00 */
[----:B0--3--:R-:W0:Y:S01]  /*5720*/  S2R R12, SR_CTAID.X ;  /* 0x00000000000c7919 */ /* 0x009e220000002500 */
[----:B-1--4-:R-:W-:Y:S02]  /*5730*/  IMAD.MOV.U32 R8, RZ, RZ, R16 ;  /* 0x000000ffff087224 */ /* 0x012fe400078e0010 */
[----:B------:R-:W-:Y:S01]  /*5740*/  IMAD.MOV.U32 R9, RZ, RZ, R17 ;  /* 0x000000ffff097224 */ /* 0x000fe200078e0011 */
[----:B------:R-:W1:Y:S03]  /*5750*/  S2R R20, SR_CTAID.Y ;  /* 0x0000000000147919 */ /* 0x000e660000002600 */
[----:B------:R-:W3:Y:S08]  /*5760*/  LDC R0, c[0x0][0x630] ;  /* 0x00018c00ff007b82 */ /* 0x000ef00000000800 */
[----:B------:R-:W4:Y:S01]  /*5770*/  LDC.64 R14, c[0x0][0x620] ;  /* 0x00018800ff0e7b82 */ /* 0x000f220000000a00 */
[----:B--2---:R-:W-:-:S04]  /*5780*/  ISETP.NE.U32.AND P0, PT, R10, RZ, PT ;  /* 0x000000ff0a00720c */ /* 0x004fc80003f05070 */
[----:B------:R-:W-:-:S13]  /*5790*/  ISETP.NE.AND.EX P0, PT, R11, RZ, PT, P0 ;  /* 0x000000ff0b00720c */ /* 0x000fda0003f05300 */
[----:B01-34-:R-:W-:Y:S05]  /*57a0*/  @!P0 BRA `(.L_x_162) ;  /* 0x0000000000288947 */ /* 0x01bfea0003800000 */
        /* <DEDUP_REMOVED lines=10> */
.L_x_162:
[-CC-:B------:R-:W-:Y:S01]  /*5850*/  SHF.R.U64 R101, R8, R0.reuse, R9.reuse ;  /* 0x0000000008657219 */ /* 0x180fe20000001209 */
[----:B------:R-:W0:Y:S01]  /*5860*/  LDC.64 R26, c[0x0][0x640] ;  /* 0x00019000ff1a7b82 */ /* 0x000e220000000a00 */
[----:B------:R-:W-:Y:S01]  /*5870*/  SHF.R.U32.HI R0, RZ, R0, R9 ;  /* 0x00000000ff007219 */ /* 0x000fe20000011609 */
[----:B------:R-:W-:Y:S01]  /*5880*/  ULDC UR4, c[0x0][0x150] ;  /* 0x0000540000047ab9 */ /* 0x000fe20000000800 */
[----:B------:R-:W-:Y:S02]  /*5890*/  IADD3 R3, P0, RZ, -R101, RZ ;  /* 0x80000065ff037210 */ /* 0x000fe40007f1e0ff */
[----:B------:R-:W-:-:S03]  /*58a0*/  I2FP.F32.U32 R7, R12 ;  /* 0x0000000c00077245 */ /* 0x000fc60000201000 */
[----:B------:R-:W1:Y:S01]  /*58b0*/  LDC R6, c[0x0][0x618] ;  /* 0x00018600ff067b82 */ /* 0x000e620000000800 */
[----:B------:R-:W-:Y:S02]  /*58c0*/  IMAD.X R5, RZ, RZ, ~R0, P0 ;  /* 0x000000ffff057224 */ /* 0x000fe400000e0e00 */
[----:B------:R-:W-:Y:S01]  /*58d0*/  FMUL R7, R7, UR4 ;  /* 0x0000000407077c20 */ /* 0x000fe20008400000 */
[----:B------:R-:W-:Y:S01]  /*58e0*/  ULDC UR4, c[0x0][0x154] ;  /* 0x0000550000047ab9 */ /* 0x000fe20000000800 */
[-C--:B------:R-:W-:Y:S02]  /*58f0*/  IMAD R0, R5, R14.reuse, RZ ;  /* 0x0000000e05007224 */ /* 0x080fe400078e02ff */
[C---:B------:R-:W-:Y:S01]  /*5900*/  IMAD.WIDE.U32 R4, R3.reuse, R14, R16 ;  /* 0x0000000e03047225 */ /* 0x040fe200078e0010 */
[----:B------:R-:W2:Y:S01]  /*5910*/  LDC R8, c[0x0][0x608] ;  /* 0x00018200ff087b82 */ /* 0x000ea20000000800 */
[----:B------:R-:W3:Y:S02]  /*5920*/  F2I.U32.TRUNC.NTZ R7, R7 ;  /* 0x0000000700077305 */ /* 0x000ee4000020f000 */
[----:B------:R-:W-:Y:S01]  /*5930*/  IMAD R3, R3, R15, R0 ;  /* 0x0000000f03037224 */ /* 0x000fe200078e0200 */
[----:B------:R-:W-:-:S03]  /*5940*/  I2FP.F32.U32 R0, R20 ;  /* 0x0000001400007245 */ /* 0x000fc60000201000 */
[----:B------:R-:W-:Y:S01]  /*5950*/  IMAD.IADD R3, R5, 0x1, R3 ;  /* 0x0000000105037824 */ /* 0x000fe200078e0203 */
[----:B------:R-:W4:Y:S01]  /*5960*/  LDC R11, c[0x0][0x658] ;  /* 0x00019600ff0b7b82 */ /* 0x000f220000000800 */
[----:B0-----:R-:W-:-:S04]  /*5970*/  ISETP.NE.U32.AND P0, PT, R26, RZ, PT ;  /* 0x000000ff1a00720c */ /* 0x001fc80003f05070 */
[----:B------:R-:W-:-:S03]  /*5980*/  ISETP.NE.AND.EX P0, PT, R27, RZ, PT, P0 ;  /* 0x000000ff1b00720c */ /* 0x000fc60003f05300 */
[----:B------:R-:W0:Y:S01]  /*5990*/  LDC R9, c[0x0][0x144] ;  /* 0x00005100ff097b82 */ /* 0x000e220000000800 */
[-C--:B-1----:R-:W-:Y:S01]  /*59a0*/  SHF.R.U64 R10, R4, R6.reuse, R3 ;  /* 0x00000006040a7219 */ /* 0x082fe20000001203 */
[----:B---3--:R-:W-:Y:S01]  /*59b0*/  IMAD.MOV R7, RZ, RZ, -R7 ;  /* 0x000000ffff077224 */ /* 0x008fe200078e0a07 */
[----:B------:R-:W-:Y:S01]  /*59c0*/  SHF.R.U32.HI R3, RZ, R6, R3 ;  /* 0x00000006ff037219 */ /* 0x000fe20000011603 */
[----:B------:R-:W-:-:S04]  /*59d0*/  FMUL R6, R0, UR4 ;  /* 0x0000000400067c20 */ /* 0x000fc80008400000 */
[----:B------:R-:W1:Y:S01]  /*59e0*/  LDC R21, c[0x0][0x148] ;  /* 0x00005200ff157b82 */ /* 0x000e620000000800 */
[----:B------:R3:W0:Y:S01]  /*59f0*/  F2I.U32.TRUNC.NTZ R14, R6 ;  /* 0x00000006000e7305 */ /* 0x000622000020f000 */
[-CC-:B--2---:R-:W-:Y:S02]  /*5a00*/  SHF.R.U64 R13, R10, R8.reuse, R3.reuse ;  /* 0x000000080a0d7219 */ /* 0x184fe40000001203 */
[----:B------:R-:W-:-:S04]  /*5a10*/  SHF.R.U32.HI R0, RZ, R8, R3 ;  /* 0x00000008ff007219 */ /* 0x000fc80000011603 */
[----:B------:R-:W2:Y:S01]  /*5a20*/  LDC R24, c[0x0][0x648] ;  /* 0x00019200ff187b82 */ /* 0x000ea20000000800 */
[-CC-:B----4-:R-:W-:Y:S02]  /*5a30*/  SHF.R.U64 R15, R13, R11.reuse, R0.reuse ;  /* 0x0000000b0d0f7219 */ /* 0x190fe40000001200 */
[----:B------:R-:W-:-:S03]  /*5a40*/  SHF.R.U32.HI R5, RZ, R11, R0 ;  /* 0x0000000bff057219 */ /* 0x000fc60000011600 */
[----:B------:R-:W-:Y:S02]  /*5a50*/  IMAD.MOV.U32 R4, RZ, RZ, R15 ;  /* 0x000000ffff047224 */ /* 0x000fe400078e000f */
[----:B------:R-:W4:Y:S01]  /*5a60*/  LDC R28, c[0x0][0x638] ;  /* 0x00018e00ff1c7b82 */ /* 0x000f220000000800 */
[----:B0-----:R-:W-:-:S07]  /*5a70*/  IMAD R25, R9, R7, R12 ;  /* 0x0000000709197224 */ /* 0x001fce00078e020c */
[----:B------:R-:W0:Y:S08]  /*5a80*/  LDC R29, c[0x0][0x610] ;  /* 0x00018400ff1d7b82 */ /* 0x000e300000000800 */
[----:B------:R-:W0:Y:S01]  /*5a90*/  LDC R30, c[0x0][0x600] ;  /* 0x00018000ff1e7b82 */ /* 0x000e220000000800 */
[----:B-123--:R-:W-:Y:S05]  /*5aa0*/  @!P0 BRA `(.L_x_163) ;  /* 0x0000000000288947 */ /* 0x00efea0003800000 */
[----:B------:R-:W1:Y:S02]  /*5ab0*/  LDC R0, c[0x0][0x64c] ;  /* 0x00019300ff007b82 */ /* 0x000e640000000800 */
[----:B-1----:R-:W-:-:S05]  /*5ac0*/  IADD3 R3, P0, R15, R0, RZ ;  /* 0x000000000f037210 */ /* 0x002fca0007f1e0ff */
        /* <DEDUP_REMOVED lines=8> */
.L_x_163:
[----:B------:R-:W-:Y:S01]  /*5b50*/  ISETP.NE.AND P0, PT, R2, 0x1, PT ;  /* 0x000000010200780c */ /* 0x000fe20003f05270 */
[----:B------:R-:W-:Y:S01]  /*5b60*/  IMAD.MOV R14, RZ, RZ, -R14 ;  /* 0x000000ffff0e7224 */ /* 0x000fe200078e0a0e */
[----:B------:R-:W-:Y:S02]  /*5b70*/  SHF.R.U64 R3, R4, R24, R5 ;  /* 0x0000001804037219 */ /* 0x000fe40000001205 */
[----:B------:R-:W-:Y:S02]  /*5b80*/  LOP3.LUT R0, R13, R98, RZ, 0xc0, !PT ;  /* 0x000000620d007212 */ /* 0x000fe400078ec0ff */
[----:B------:R-:W-:Y:S01]  /*5b90*/  LOP3.LUT R10, R10, R97, RZ, 0xc0, !PT ;  /* 0x000000610a0a7212 */ /* 0x000fe200078ec0ff */
[----:B------:R-:W-:Y:S02]  /*5ba0*/  IMAD.MOV R4, RZ, RZ, -R3 ;  /* 0x000000ffff047224 */ /* 0x000fe400078e0a03 */
[----:B------:R-:W-:Y:S02]  /*5bb0*/  IMAD R0, R93, R3, R0 ;  /* 0x000000035d007224 */ /* 0x000fe400078e0200 */
[----:B----4-:R-:W-:-:S02]  /*5bc0*/  IMAD R3, R4, R28, R15 ;  /* 0x0000001c04037224 */ /* 0x010fc400078e020f */
[----:B------:R-:W-:Y:S02]  /*5bd0*/  @P0 IMAD R25, R21, R14, R20 ;  /* 0x0000000e15190224 */ /* 0x000fe400078e0214 */
[----:B0-----:R-:W-:Y:S02]  /*5be0*/  IMAD R5, R3, R30, R10 ;  /* 0x0000001e03057224 */ /* 0x001fe400078e020a */
[----:B------:R-:W-:Y:S02]  /*5bf0*/  IMAD R0, R0, R29, R25 ;  /* 0x0000001d00007224 */ /* 0x000fe400078e0219 */
[----:B------:R-:W-:-:S03]  /*5c00*/  IMAD.MOV.U32 R4, RZ, RZ, 0x1 ;  /* 0x00000001ff047424 */ /* 0x000fc600078e00ff */
[----:B------:R-:W-:Y:S02]  /*5c10*/  SEL R100, R5, R0, !P0 ;  /* 0x0000000005647207 */ /* 0x000fe40004000000 */
[----:B------:R-:W-:Y:S02]  /*5c20*/  PRMT R3, R4, 0x7610, R3 ;  /* 0x0000761004037816 */ /* 0x000fe40000000003 */
[----:B------:R-:W-:-:S07]  /*5c30*/  SEL R0, R0, R5, !P0 ;  /* 0x0000000500007207 */ /* 0x000fce0004000000 */
.L_x_161:
[----:B------:R-:W-:Y:S01]  /*5c40*/  UIMAD.WIDE.U32 UR4, UR41, 0x24924925, URZ ;  /* 0x24924925290478a5 */ /* 0x000fe2000f8e003f */
[----:B------:R-:W-:Y:S01]  /*5c50*/  LOP3.LUT P0, RZ, R3, 0xff, RZ, 0xc0, !PT ;  /* 0x000000ff03ff7812 */ /* 0x000fe2000780c0ff */
[----:B------:R-:W-:Y:S02]  /*5c60*/  IMAD.MOV.U32 R103, RZ, RZ, R0 ;  /* 0x000000ffff677224 */ /* 0x000fe400078e0000 */
[----:B------:R-:W-:-:S04]  /*5c70*/  UIADD3 UR4, UR41, -UR5, URZ ;  /* 0x8000000529047290 */ /* 0x000fc8000fffe03f */
[----:B------:R-:W-:-:S04]  /*5c80*/  ULEA.HI UR4, UR4, UR5, URZ, 0x1f ;  /* 0x0000000504047291 */ /* 0x000fc8000f8ff83f */
[----:B------:R-:W-:-:S04]  /*5c90*/  USHF.R.U32.HI UR4, URZ, 0x2, UR4 ;  /* 0x000000023f047899 */ /* 0x000fc80008011604 */
[----:B------:R-:W-:Y:S01]  /*5ca0*/  UIMAD UR41, UR4, -0x7, UR41 ;  /* 0xfffffff9042978a4 */ /* 0x000fe2000f8e0229 */
[----:B------:R-:W-:Y:S11]  /*5cb0*/  @P0 BRA `(.L_x_164) ;  /* 0xffffffb800080947 */ /* 0x000ff6000383ffff */
[----:B------:R-:W-:Y:S05]  /*5cc0*/  EXIT ;  /* 0x000000000000794d */ /* 0x000fea0003800000 */
.L_x_7:
        /* <DEDUP_REMOVED lines=26> */
.L_x_166:
[----:B------:R-:W0:Y:S01]  /*5e70*/  LDC.64 R28, c[0x0][0x640] ;  /* 0x00019000ff1c7b82 */ /* 0x000e220000000a00 */
[-CC-:B------:R-:W-:Y:S01]  /*5e80*/  SHF.R.U64 R21, R14, R8.reuse, R15.reuse ;  /* 0x000000080e157219 */ /* 0x180fe2000000120f */
[----:B------:R-:W-:Y:S01]  /*5e90*/  IMAD.MOV.U32 R31, RZ, RZ, 0x1 ;  /* 0x00000001ff1f7424 */ /* 0x000fe200078e00ff */
[----:B------:R-:W-:Y:S02]  /*5ea0*/  SHF.R.U32.HI R7, RZ, R8, R15 ;  /* 0x00000008ff077219 */ /* 0x000fe4000001160f */
[----:B------:R-:W-:-:S03]  /*5eb0*/  IADD3 R13, P0, RZ, -R21, RZ ;  /* 0x80000015ff0d7210 */ /* 0x000fc60007f1e0ff */
[----:B------:R-:W1:Y:S02]  /*5ec0*/  LDC R12, c[0x0][0x618] ;  /* 0x00018600ff0c7b82 */ /* 0x000e640000000800 */
[----:B------:R-:W-:Y:S02]  /*5ed0*/  IMAD.X R7, RZ, RZ, ~R7, P0 ;  /* 0x000000ffff077224 */ /* 0x000fe400000e0e07 */
[----:B------:R-:W-:-:S04]  /*5ee0*/  IMAD.WIDE.U32 R10, R13, R24, R16 ;  /* 0x000000180d0a7225 */ /* 0x000fc800078e0010 */
[----:B------:R-:W2:Y:S01]  /*5ef0*/  LDC R14, c[0x0][0x608] ;  /* 0x00018200ff0e7b82 */ /* 0x000ea20000000800 */
[----:B------:R-:W-:-:S04]  /*5f00*/  IMAD R8, R7, R24, RZ ;  /* 0x0000001807087224 */ /* 0x000fc800078e02ff */
[----:B------:R-:W-:-:S03]  /*5f10*/  IMAD R7, R13, R25, R8 ;  /* 0x000000190d077224 */ /* 0x000fc600078e0208 */
[----:B------:R-:W3:Y:S01]  /*5f20*/  LDC R26, c[0x0][0x658] ;  /* 0x00019600ff1a7b82 */ /* 0x000ee20000000800 */
[----:B------:R-:W-:Y:S01]  /*5f30*/  IMAD.IADD R7, R11, 0x1, R7 ;  /* 0x000000010b077824 */ /* 0x000fe200078e0207 */
[----:B0-----:R-:W-:Y:S01]  /*5f40*/  ISETP.NE.U32.AND P0, PT, R28, RZ, PT ;  /* 0x000000ff1c00720c */ /* 0x001fe20003f05070 */
[----:B------:R-:W-:-:S03]  /*5f50*/  IMAD.MOV.U32 R11, RZ, RZ, -0x1 ;  /* 0xffffffffff0b7424 */ /* 0x000fc600078e00ff */
        /* <DEDUP_REMOVED lines=8> */
[-C--:B---3--:R-:W-:Y:S02]  /*5fe0*/  SHF.L.U32 R10, R11, R26.reuse, RZ ;  /* 0x0000001a0b0a7219 */ /* 0x088fe400000006ff */
[--C-:B------:R-:W-:Y:S02]  /*5ff0*/  SHF.R.U64 R24, R22, R26, R7.reuse ;  /* 0x0000001a16187219 */ /* 0x100fe40000001207 */
[----:B------:R-:W-:Y:S02]  /*6000*/  LOP3.LUT R33, RZ, R10, RZ, 0x33, !PT ;  /* 0x0000000aff217212 */ /* 0x000fe400078e33ff */
[----:B------:R-:W-:Y:S01]  /*6010*/  SHF.R.U32.HI R11, RZ, R26, R7 ;  /* 0x0000001aff0b7219 */ /* 0x000fe20000011607 */
[----:B------:R-:W3:Y:S01]  /*6020*/  LDC R30, c[0x0][0x610] ;  /* 0x00018400ff1e7b82 */ /* 0x000ee20000000800 */
[----:B------:R-:W-:Y:S01]  /*6030*/  IMAD.MOV.U32 R10, RZ, RZ, R24 ;  /* 0x000000ffff0a7224 */ /* 0x000fe200078e0018 */
[----:B------:R-:W-:Y:S06]  /*6040*/  @!P0 BRA `(.L_x_167) ;  /* 0x0000000000288947 */ /* 0x000fec0003800000 */
        /* <DEDUP_REMOVED lines=10> */
.L_x_167:
[----:B------:R-:W-:Y:S02]  /*60f0*/  ISETP.NE.AND P0, PT, R2, 0x1, PT ;  /* 0x000000010200780c */ /* 0x000fe40003f05270 */
[----:B-1----:R-:W-:Y:S01]  /*6100*/  SHF.R.U64 R8, R10, R8, R11 ;  /* 0x000000080a087219 */ /* 0x002fe2000000120b */
[----:B0-----:R-:W-:Y:S01]  /*6110*/  VIADD R11, R25, 0xffffffff ;  /* 0xffffffff190b7836 */ /* 0x001fe20000000000 */
[----:B------:R-:W-:Y:S02]  /*6120*/  SHF.L.U32 R31, R31, R26, RZ ;  /* 0x0000001a1f1f7219 */ /* 0x000fe400000006ff */
[----:B------:R-:W-:Y:S01]  /*6130*/  LOP3.LUT R5, R22, R33, RZ, 0xc0, !PT ;  /* 0x0000002116057212 */ /* 0x000fe200078ec0ff */
[----:B------:R-:W-:-:S04]  /*6140*/  IMAD.MOV R7, RZ, RZ, -R8 ;  /* 0x000000ffff077224 */ /* 0x000fc800078e0a08 */
[----:B------:R-:W-:Y:S02]  /*6150*/  IMAD R5, R31, R8, R5 ;  /* 0x000000081f057224 */ /* 0x000fe400078e0205 */
[----:B------:R-:W-:Y:S01]  /*6160*/  @P0 IMAD R6, R9, R23, R4 ;  /* 0x0000001709060224 */ /* 0x000fe200078e0204 */
[----:B------:R-:W-:Y:S01]  /*6170*/  LOP3.LUT R9, R20, R11, RZ, 0xc0, !PT ;  /* 0x0000000b14097212 */ /* 0x000fe200078ec0ff */
[----:B--2---:R-:W-:Y:S02]  /*6180*/  IMAD R4, R7, R27, R24 ;  /* 0x0000001b07047224 */ /* 0x004fe400078e0218 */
[----:B---3--:R-:W-:Y:S02]  /*6190*/  IMAD R6, R5, R30, R6 ;  /* 0x0000001e05067224 */ /* 0x008fe400078e0206 */
[----:B------:R-:W-:Y:S02]  /*61a0*/  IMAD R5, R4, R25, R9 ;  /* 0x0000001904057224 */ /* 0x000fe400078e0209 */
[----:B------:R-:W-:-:S02]  /*61b0*/  IMAD.MOV.U32 R8, RZ, RZ, 0x1 ;  /* 0x00000001ff087424 */ /* 0x000fc400078e00ff */
[----:B------:R-:W-:Y:S01]  /*61c0*/  IMAD.MOV.U32 R7, RZ, RZ, R21 ;  /* 0x000000ffff077224 */ /* 0x000fe200078e0015 */
[----:B------:R-:W-:Y:S02]  /*61d0*/  SEL R19, R5, R6, !P0 ;  /* 0x0000000605137207 */ /* 0x000fe40004000000 */
[----:B------:R-:W-:-:S07]  /*61e0*/  SEL R12, R6, R5, !P0 ;  /* 0x00000005060c7207 */ /* 0x000fce0004000000 */
.L_x_165:
[----:B------:R-:W-:-:S08]  /*61f0*/  NOP ;  /* 0x0000000000007918 */ /* 0x000fd00000000000 */
[----:B------:R-:W0:-:S00]  /*6200*/  USETMAXREG.DEALLOC.CTAPOOL 0x28 ;  /* 0x00000028000079c8 */ /* 0x000e0000080e0500 */
[----:B0-----:R-:W-:-:S13]  /*6210*/  ISETP.NE.AND P0, PT, R3, RZ, PT ;  /* 0x000000ff0300720c */ /* 0x001fda0003f05270 */
[----:B------:R-:W-:Y:S05]  /*6220*/  @P0 EXIT ;  /* 0x000000000000094d */ /* 0x000fea0003800000 */
[----:B------:R-:W-:Y:S01]  /*6230*/  LOP3.LUT P0, RZ, R8, 0xff, RZ, 0xc0, !PT ;  /* 0x000000ff08ff7812 */ /* 0x000fe2000780c0ff */
[----:B------:R-:W-:Y:S02]  /*6240*/  IMAD.MOV.U32 R3, RZ, RZ, 0x1 ;  /* 0x00000001ff037424 */ /* 0x000fe400078e00ff */
[----:B------:R-:W-:-:S10]  /*6250*/  IMAD.MOV.U32 R13, RZ, RZ, RZ ;  /* 0x000000ffff0d7224 */ /* 0x000fd400078e00ff */
[----:B------:R-:W-:Y:S05]  /*6260*/  @!P0 BRA `(.L_x_168) ;  /* 0x0000000c006c8947 */ /* 0x000fea0003800000 */
[----:B------:R-:W0:Y:S01]  /*6270*/  LDC R3, c[0x0][0x28c] ;  /* 0x0000a300ff037b82 */ /* 0x000e220000000800 */
[----:B------:R-:W-:Y:S01]  /*6280*/  UMOV UR10, 0x1 ;  /* 0x00000001000a7882 */ /* 0x000fe20000000000 */
[----:B------:R-:W-:Y:S01]  /*6290*/  ULDC UR5, c[0x0][0x658] ;  /* 0x0001960000057ab9 */ /* 0x000fe20000000800 */
[----:B------:R-:W-:Y:S01]  /*62a0*/  UMOV UR7, 0xffffffff ;  /* 0xffffffff00077882 */ /* 0x000fe20000000000 */
[----:B------:R-:W-:Y:S01]  /*62b0*/  BSSY B0, `(.L_x_168) ;  /* 0x00000d6000007945 */ /* 0x000fe20003800000 */
[----:B------:R-:W-:Y:S01]  /*62c0*/  USHF.L.U32 UR7, UR7, UR5, URZ ;  /* 0x0000000507077299 */ /* 0x000fe2000800063f */
[----:B------:R-:W-:Y:S01]  /*62d0*/  IMAD.MOV.U32 R11, RZ, RZ, 0x1 ;  /* 0x00000001ff0b7424 */ /* 0x000fe200078e00ff */
[----:B------:R-:W-:Y:S01]  /*62e0*/  LOP3.LUT R10, R18, 0x2, RZ, 0xfc, !PT ;  /* 0x00000002120a7812 */ /* 0x000fe200078efcff */
[----:B------:R-:W1:Y:S01]  /*62f0*/  S2UR UR9, SR_CgaCtaId ;  /* 0x00000000000979c3 */ /* 0x000e620000008800 */
[----:B------:R-:W-:Y:S01]  /*6300*/  IMAD.MOV.U32 R13, RZ, RZ, RZ ;  /* 0x000000ffff0d7224 */ /* 0x000fe200078e00ff */
[----:B------:R-:W-:Y:S01]  /*6310*/  ULDC UR4, c[0x0][0x600] ;  /* 0x0001800000047ab9 */ /* 0x000fe20000000800 */
[----:B------:R-:W-:Y:S01]  /*6320*/  UMOV UR14, 0x55 ;  /* 0x00000055000e7882 */ /* 0x000fe20000000000 */
[----:B------:R-:W-:-:S02]  /*6330*/  UIADD3 UR4, UR4, -0x1, URZ ;  /* 0xffffffff04047890 */ /* 0x000fc4000fffe03f */
[----:B------:R-:W-:Y:S02]  /*6340*/  USHF.L.U32 UR5, UR10, UR5, URZ ;  /* 0x000000050a057299 */ /* 0x000fe4000800063f */
[----:B------:R-:W-:Y:S01]  /*6350*/  ULOP3.LUT UR7, URZ, UR7, URZ, 0x33, !UPT ;  /* 0x000000073f077292 */ /* 0x000fe2000f8e333f */
[----:B------:R-:W-:Y:S01]  /*6360*/  ULDC.64 UR24, c[0x0][0x198] ;  /* 0x0000660000187ab9 */ /* 0x000fe20000000a00 */
[----:B0-----:R-:W-:-:S05]  /*6370*/  VIADD R3, R3, 0x1f ;  /* 0x0000001f03037836 */ /* 0x001fca0000000000 */
[----:B------:R-:W-:Y:S01]  /*6380*/  SHF.R.S32.HI R4, RZ, 0x1f, R3 ;  /* 0x0000001fff047819 */ /* 0x000fe20000011403 */
[----:B-1----:R-:W-:-:S03]  /*6390*/  ULOP3.LUT UR8, UR9, 0x1, URZ, 0xc0, !UPT ;  /* 0x0000000109087892 */ /* 0x002fc6000f8ec03f */
[----:B------:R-:W-:Y:S01]  /*63a0*/  LEA.HI R4, R4, R3, RZ, 0x5 ;  /* 0x0000000304047211 */ /* 0x000fe200078f28ff */
[----:B------:R-:W-:Y:S01]  /*63b0*/  USHF.R.U32.HI UR26, URZ, 0x1, UR9 ;  /* 0x000000013f1a7899 */ /* 0x000fe20008011609 */
[----:B------:R-:W-:Y:S01]  /*63c0*/  IMAD.MOV.U32 R3, RZ, RZ, 0x1 ;  /* 0x00000001ff037424 */ /* 0x000fe200078e00ff */
[----:B------:R-:W-:Y:S01]  /*63d0*/  USHF.L.U32 UR6, UR9, 0x6, URZ ;  /* 0x0000000609067899 */ /* 0x000fe2000800063f */
[----:B------:R-:W-:Y:S01]  /*63e0*/  SHF.R.S32.HI R8, RZ, 0x5, R4 ;  /* 0x00000005ff087819 */ /* 0x000fe20000011404 */
[----:B------:R-:W-:Y:S02]  /*63f0*/  USHF.L.U32 UR27, UR9, 0xb, URZ ;  /* 0x0000000b091b7899 */ /* 0x000fe4000800063f */
[----:B------:R-:W-:Y:S02]  /*6400*/  ULOP3.LUT UR9, UR9, 0xfffffffe, URZ, 0xc0, !UPT ;  /* 0xfffffffe09097892 */ /* 0x000fe4000f8ec03f */
[----:B------:R-:W-:Y:S01]  /*6410*/  UISETP.GT.U32.AND UP0, UPT, UR8, 0xffff, UPT ;  /* 0x0000ffff0800788c */ /* 0x000fe2000bf04070 */
[----:B------:R-:W-:Y:S01]  /*6420*/  VIADD R9, R8, 0x1 ;  /* 0x0000000108097836 */ /* 0x000fe20000000000 */
[----:B------:R-:W-:-:S02]  /*6430*/  USHF.L.U32 UR13, UR10, UR9, URZ ;  /* 0x000000090a0d7299 */ /* 0x000fc4000800063f */
[----:B------:R-:W-:Y:S02]  /*6440*/  ULOP3.LUT UR9, UR9, 0x1, URZ, 0xfc, !UPT ;  /* 0x0000000109097892 */ /* 0x000fe4000f8efc3f */
[----:B------:R-:W-:Y:S02]  /*6450*/  USEL UR8, UR8, 0xffff, !UP0 ;  /* 0x0000ffff08087887 */ /* 0x000fe4000c000000 */
[----:B------:R-:W-:Y:S02]  /*6460*/  USHF.L.U32 UR9, UR10, UR9, URZ ;  /* 0x000000090a097299 */ /* 0x000fe4000800063f */
[----:B------:R-:W-:Y:S02]  /*6470*/  ULOP3.LUT UR8, UR8, 0xffff, URZ, 0xc0, !UPT ;  /* 0x0000ffff08087892 */ /* 0x000fe4000f8ec03f */
[----:B------:R-:W-:Y:S02]  /*6480*/  ULOP3.LUT UR6, UR6, 0x40, URZ, 0xc0, !UPT ;  /* 0x0000004006067892 */ /* 0x000fe4000f8ec03f */
[----:B------:R-:W-:-:S02]  /*6490*/  ULOP3.LUT UR13, UR13, UR9, URZ, 0xfc, !UPT ;  /* 0x000000090d0d7292 */ /* 0x000fc4000f8efc3f */
[----:B------:R-:W-:-:S12]  /*64a0*/  USHF.L.U32 UR14, UR14, UR8, URZ ;  /* 0x000000080e0e7299 */ /* 0x000fd8000800063f */
.L_x_179:
[----:B------:R-:W-:-:S03]  /*64b0*/  UMOV UR8, 0xffffffff ;  /* 0xffffffff00087882 */ /* 0x000fc60000000000 */
[----:B------:R-:W-:Y:S05]  /*64c0*/  BRA.DIV UR8, `(.L_x_169) ;  /* 0x0000001208287947 */ /* 0x000fea000b800000 */
[----:B------:R-:W-:-:S13]  /*64d0*/  ELECT P6, URZ, PT ;  /* 0x00000000003f782f */ /* 0x000fda00038c0000 */
.L_x_193:
[----:B------:R-:W0:Y:S01]  /*64e0*/  LDC R4, c[0x0][0x28c] ;  /* 0x0000a300ff047b82 */ /* 0x000e220000000800 */
[----:B------:R-:W-:Y:S01]  /*64f0*/  BSSY B1, `(.L_x_170) ;  /* 0x000003d000017945 */ /* 0x000fe20003800000 */
[----:B0-----:R-:W-:-:S13]  /*6500*/  ISETP.LT.OR P6, PT, R4, 0x1, !P6 ;  /* 0x000000010400780c */ /* 0x001fda00077c1670 */
[----:B------:R-:W-:Y:S05]  /*6510*/  @P6 BRA `(.L_x_171) ;  /* 0x0000000000e86947 */ /* 0x000fea0003800000 */
[----:B------:R-:W-:Y:S01]  /*6520*/  LEA R12, R12, UR26, 0x2 ;  /* 0x0000001a0c0c7c11 */ /* 0x000fe2000f8e10ff */
[----:B------:R-:W-:Y:S01]  /*6530*/  IMAD.MOV.U32 R20, RZ, RZ, RZ ;  /* 0x000000ffff147224 */ /* 0x000fe200078e00ff */
[----:B------:R-:W-:Y:S01]  /*6540*/  LEA R19, R19, UR6, 0x7 ;  /* 0x0000000613137c11 */ /* 0x000fe2000f8e38ff */
[----:B------:R-:W-:Y:S02]  /*6550*/  IMAD.MOV.U32 R4, RZ, RZ, R9 ;  /* 0x000000ffff047224 */ /* 0x000fe400078e0009 */
[----:B------:R-:W-:Y:S02]  /*6560*/  IMAD.MOV.U32 R5, RZ, RZ, R3 ;  /* 0x000000ffff057224 */ /* 0x000fe400078e0003 */
[----:B------:R-:W-:Y:S02]  /*6570*/  IMAD.MOV.U32 R6, RZ, RZ, R13 ;  /* 0x000000ffff067224 */ /* 0x000fe400078e000d */
[----:B------:R-:W-:-:S07]  /*6580*/  IMAD.SHL.U32 R15, R12, 0x20, RZ ;  /* 0x000000200c0f7824 */ /* 0x000fce00078e00ff */
.L_x_174:
[----:B------:R-:W0:Y:S01]  /*6590*/  S2R R21, SR_CgaCtaId ;  /* 0x0000000000157919 */ /* 0x000e220000008800 */
[----:B------:R-:W-:Y:S02]  /*65a0*/  MOV R12, 0x400 ;  /* 0x00000400000c7802 */ /* 0x000fe40000000f00 */
[----:B------:R-:W-:-:S13]  /*65b0*/  ISETP.NE.AND P1, PT, R0, RZ, PT ;  /* 0x000000ff0000720c */ /* 0x000fda0003f25270 */
[----:B------:R-:W1:Y:S01]  /*65c0*/  @!P1 LDC R14, c[0x0][0x500] ;  /* 0x00014000ff0e9b82 */ /* 0x000e620000000800 */
[----:B0-----:R-:W-:Y:S02]  /*65d0*/  LEA R23, R21, R12, 0x18 ;  /* 0x0000000c15177211 */ /* 0x001fe400078ec0ff */
[----:B------:R-:W-:-:S03]  /*65e0*/  SHF.L.U32 R12, R5, 0x1f, RZ ;  /* 0x0000001f050c7819 */ /* 0x000fc600000006ff */
[----:B------:R-:W-:-:S04]  /*65f0*/  IMAD R21, R6, 0x8, R23 ;  /* 0x0000000806157824 */ /* 0x000fc800078e0217 */
[----:B------:R-:W0:Y:S02]  /*6600*/  SYNCS.PHASECHK.TRANS64.TRYWAIT P0, [R21+URZ+0x38], R12 ;  /* 0x0000380c150075a7 */ /* 0x000e24000800017f */
[----:B01----:R-:W-:Y:S05]  /*6610*/  @!P0 BRA `(.L_x_172) ;  /* 0x0000000c00f48947 */ /* 0x003fea0003800000 */
.L_x_194:
[----:B0-----:R-:W-:Y:S01]  /*6620*/  PRMT R12, R10, 0x9910, RZ ;  /* 0x000099100a0c7816 */ /* 0x001fe200000000ff */
[----:B------:R0:W-:Y:S03]  /*6630*/  @!P1 SYNCS.ARRIVE.TRANS64 RZ, [R21+URZ], R14 ;  /* 0x0000000e15ff99a7 */ /* 0x0001e6000800003f */
[----:B------:R-:W-:-:S13]  /*6640*/  ISETP.NE.AND P0, PT, R12, 0x2, PT ;  /* 0x000000020c00780c */ /* 0x000fda0003f05270 */
[----:B0-----:R-:W-:Y:S05]  /*6650*/  @P0 BRA `(.L_x_173) ;  /* 0x0000000000040947 */ /* 0x001fea0003800000 */
[----:B------:R-:W-:Y:S01]  /*6660*/  BPT.TRAP 0x1 ;  /* 0x000000040000795c */ /* 0x000fe20000300000 */
.L_x_173:
[----:B------:R-:W-:Y:S01]  /*6670*/  R2UR UR8, R6 ;  /* 0x00000000060872ca */ /* 0x000fe200000e0000 */
[----:B------:R-:W-:Y:S01]  /*6680*/  VIADD R4, R4, 0xffffffff ;  /* 0xffffffff04047836 */ /* 0x000fe20000000000 */
[----:B------:R-:W-:Y:S01]  /*6690*/  R2UR UR15, R23 ;  /* 0x00000000170f72ca */ /* 0x000fe200000e0000 */
[----:B------:R-:W-:Y:S01]  /*66a0*/  UIADD3 UR16, UP0, UR24, 0xf0, URZ ;  /* 0x000000f018107890 */ /* 0x000fe2000ff1e03f */
[----:B------:R-:W-:Y:S01]  /*66b0*/  R2UR UR22, R15 ;  /* 0x000000000f1672ca */ /* 0x000fe200000e0000 */
[----:B------:R-:W-:Y:S01]  /*66c0*/  UIADD3 UR30, UP1, UR24, 0x1f0, URZ ;  /* 0x000001f0181e7890 */ /* 0x000fe2000ff3e03f */
[----:B------:R-:W-:Y:S01]  /*66d0*/  R2UR UR9, R21 ;  /* 0x00000000150972ca */ /* 0x000fe200000e0000 */
[----:B------:R-:W-:Y:S01]  /*66e0*/  UIADD3.X UR17, URZ, UR25, URZ, UP0, !UPT ;  /* 0x000000193f117290 */ /* 0x000fe200087fe43f */
[----:B------:R-:W-:Y:S01]  /*66f0*/  R2UR UR10, R20 ;  /* 0x00000000140a72ca */ /* 0x000fe200000e0000 */
[----:B------:R-:W-:Y:S01]  /*6700*/  VIADD R6, R6, 0x1 ;  /* 0x0000000106067836 */ /* 0x000fe20000000000 */
[----:B------:R-:W-:Y:S01]  /*6710*/  R2UR UR12, R7 ;  /* 0x00000000070c72ca */ /* 0x000fe200000e0000 */
[----:B------:R-:W-:Y:S01]  /*6720*/  UPRMT UR28, URZ, 0x5410, UR13 ;  /* 0x000054103f1c7896 */ /* 0x000fe2000800000d */
[----:B------:R-:W-:Y:S01]  /*6730*/  R2UR UR23, R19 ;  /* 0x00000000131772ca */ /* 0x000fe200000e0000 */
[----:B------:R-:W-:Y:S01]  /*6740*/  USHF.L.U32 UR8, UR8, 0xc, URZ ;  /* 0x0000000c08087899 */ /* 0x000fe2000800063f */
[----:B------:R-:W-:Y:S01]  /*6750*/  ISETP.GT.AND P1, PT, R4, 0x1, PT ;  /* 0x000000010400780c */ /* 0x000fe20003f24270 */
[----:B------:R-:W-:Y:S01]  /*6760*/  UIADD3.X UR31, URZ, UR25, URZ, UP1, !UPT ;  /* 0x000000193f1f7290 */ /* 0x000fe20008ffe43f */
[----:B------:R-:W-:Y:S01]  /*6770*/  ISETP.NE.AND P0, PT, R6, 0x7, PT ;  /* 0x000000070600780c */ /* 0x000fe20003f05270 */
[----:B------:R-:W-:Y:S01]  /*6780*/  ULEA UR11, UR26, UR8, 0xa ;  /* 0x000000081a0b7291 */ /* 0x000fe2000f8e503f */
[----:B------:R-:W-:Y:S01]  /*6790*/  VIADD R20, R20, 0x20 ;  /* 0x0000002014147836 */ /* 0x000fe20000000000 */
[----:B------:R-:W-:Y:S01]  /*67a0*/  ULOP3.LUT UR8, UR8, 0x800, UR27, 0xf8, !UPT ;  /* 0x0000080008087892 */ /* 0x000fe2000f8ef81b */
[----:B------:R-:W-:Y:S01]  /*67b0*/  SEL R12, RZ, 0x1, P0 ;  /* 0x00000001ff0c7807 */ /* 0x000fe20000000000 */
[----:B------:R-:W-:Y:S01]  /*67c0*/  ULEA UR11, UR11, UR15, 0x2 ;  /* 0x0000000f0b0b7291 */ /* 0x000fe2000f8e103f */
[----:B------:R-:W-:Y:S01]  /*67d0*/  SEL R6, R6, RZ, P0 ;  /* 0x000000ff06067207 */ /* 0x000fe20000000000 */
[----:B------:R-:W-:Y:S01]  /*67e0*/  ULEA UR8, UR8, UR15, 0x2 ;  /* 0x0000000f08087291 */ /* 0x000fe2000f8e103f */
[----:B------:R-:W-:Y:S01]  /*67f0*/  LOP3.LUT R5, R5, R12, RZ, 0x3c, !PT ;  /* 0x0000000c05057212 */ /* 0x000fe200078e3cff */
[----:B------:R-:W-:-:S02]  /*6800*/  UIADD3 UR20, UR11, 0x180, URZ ;  /* 0x000001800b147890 */ /* 0x000fc4000fffe03f */
[----:B------:R-:W-:Y:S02]  /*6810*/  UPRMT UR15, URZ, 0x5410, UR14 ;  /* 0x000054103f0f7896 */ /* 0x000fe4000800000e */
[----:B------:R-:W-:Y:S01]  /*6820*/  UIADD3 UR21, UR8, 0x1c180, URZ ;  /* 0x0001c18008157890 */ /* 0x000fe2000fffe03f */
[----:B------:R-:W-:Y:S01]  /*6830*/  UMOV UR18, 0x0 ;  /* 0x0000000000127882 */ /* 0x000fe20000000000 */
[----:B------:R-:W-:Y:S01]  /*6840*/  UMOV UR19, 0x10000000 ;  /* 0x1000000000137882 */ /* 0x000fe20000000000 */
[----:B------:R-:W-:Y:S01]  /*6850*/  UMOV UR11, UR22 ;  /* 0x00000016000b7c82 */ /* 0x000fe20008000000 */
[----:B------:R-:W-:-:S03]  /*6860*/  UMOV UR8, UR20 ;  /* 0x0000001400087c82 */ /* 0x000fc60008000000 */
[----:B------:R0:W-:Y:S02]  /*6870*/  UTMALDG.3D.MULTICAST [UR8], [UR16], UR15, desc[UR18] ;  /* 0x00001208100073b4 */ /* 0x0001e4000801180f */
[----:B0-----:R-:W-:Y:S01]  /*6880*/  UMOV UR8, UR21 ;  /* 0x0000001500087c82 */ /* 0x001fe20008000000 */
[----:B------:R-:W-:Y:S02]  /*6890*/  UMOV UR11, UR23 ;  /* 0x00000017000b7c82 */ /* 0x000fe40008000000 */
[----:B------:R0:W-:Y:S02]  /*68a0*/  UTMALDG.3D.MULTICAST [UR8], [UR30], UR28, desc[UR18] ;  /* 0x000012081e0073b4 */ /* 0x0001e4000801181c */
[----:B0-----:R-:W-:Y:S05]  /*68b0*/  @P1 BRA `(.L_x_174) ;  /* 0xfffffffc00341947 */ /* 0x001fea000383ffff */
.L_x_171:
[----:B------:R-:W-:Y:S05]  /*68c0*/  BSYNC B1 ;  /* 0x0000000000017941 */ /* 0x000fea0003800000 */
.L_x_170:
[----:B------:R-:W-:Y:S01]  /*68d0*/  LOP3.LUT P1, RZ, R11, 0xff, RZ, 0xc0, !PT ;  /* 0x000000ff0bff7812 */ /* 0x000fe2000782c0ff */
[C---:B------:R-:W-:Y:S01]  /*68e0*/  IMAD.IADD R13, R8.reuse, 0x1, R13 ;  /* 0x00000001080d7824 */ /* 0x040fe200078e020d */
[----:B------:R-:W-:Y:S01]  /*68f0*/  ULDC.64 UR8, c[0x0][0x650] ;  /* 0x0001940000087ab9 */ /* 0x000fe20000000a00 */
[C---:B------:R-:W-:Y:S01]  /*6900*/  ISETP.GE.U32.AND P2, PT, R8.reuse, 0x7, PT ;  /* 0x000000070800780c */ /* 0x040fe20003f46070 */
[----:B------:R-:W-:Y:S01]  /*6910*/  BSSY B1, `(.L_x_175) ;  /* 0x000006d000017945 */ /* 0x000fe20003800000 */
[C---:B------:R-:W-:Y:S01]  /*6920*/  IMAD.WIDE.U32 R4, R13.reuse, 0x24924925, RZ ;  /* 0x249249250d047825 */ /* 0x040fe200078e00ff */
[----:B------:R-:W-:Y:S02]  /*6930*/  ISETP.GT.U32.AND P0, PT, R13, 0x6, PT ;  /* 0x000000060d00780c */ /* 0x000fe40003f04070 */
[----:B------:R-:W-:Y:S01]  /*6940*/  PRMT R11, RZ, 0x7610, R11 ;  /* 0x00007610ff0b7816 */ /* 0x000fe2000000000b */
[----:B------:R-:W-:Y:S01]  /*6950*/  IMAD.MOV.U32 R12, RZ, RZ, -0x1 ;  /* 0xffffffffff0c7424 */ /* 0x000fe200078e00ff */
[----:B------:R-:W-:Y:S01]  /*6960*/  ISETP.LT.U32.AND P0, PT, R8, 0x7, P0 ;  /* 0x000000070800780c */ /* 0x000fe20000701070 */
[----:B------:R-:W-:-:S02]  /*6970*/  IMAD.MOV.U32 R19, RZ, RZ, -0x1 ;  /* 0xffffffffff137424 */ /* 0x000fc400078e00ff */
[----:B------:R-:W0:Y:S01]  /*6980*/  @P1 S2R R7, SR_CgaCtaId ;  /* 0x0000000000071919 */ /* 0x000e220000008800 */
[----:B------:R-:W-:Y:S02]  /*6990*/  SEL R4, RZ, 0x1, !P0 ;  /* 0x00000001ff047807 */ /* 0x000fe40004000000 */
[----:B------:R-:W-:Y:S02]  /*69a0*/  IADD3 R16, P0, R16, UR36, RZ ;  /* 0x0000002410107c10 */ /* 0x000fe4000ff1e0ff */
[----:B------:R-:W-:Y:S02]  /*69b0*/  @P1 MOV R6, 0x400 ;  /* 0x0000040000061802 */ /* 0x000fe40000000f00 */
[----:B------:R-:W-:Y:S02]  /*69c0*/  IADD3.X R17, R17, UR42, RZ, P0, !PT ;  /* 0x0000002a11117c10 */ /* 0x000fe400087fe4ff */
[----:B------:R-:W-:Y:S02]  /*69d0*/  ISETP.GE.U32.AND P0, PT, R16, UR8, PT ;  /* 0x0000000810007c0c */ /* 0x000fe4000bf06070 */
[----:B------:R-:W-:-:S02]  /*69e0*/  LOP3.LUT R3, R3, R4, RZ, 0x3c, !PT ;  /* 0x0000000403037212 */ /* 0x000fc400078e3cff */
[----:B------:R-:W-:Y:S02]  /*69f0*/  ISETP.GE.U32.AND.EX P0, PT, R17, UR9, PT, P0 ;  /* 0x0000000911007c0c */ /* 0x000fe4000bf06100 */
[----:B0-----:R-:W-:Y:S01]  /*6a00*/  @P1 LEA R6, R7, R6, 0x18 ;  /* 0x0000000607061211 */ /* 0x001fe200078ec0ff */
[----:B------:R-:W-:-:S03]  /*6a10*/  IMAD.IADD R7, R13, 0x1, -R5 ;  /* 0x000000010d077824 */ /* 0x000fc600078e0a05 */
[----:B------:R0:W-:Y:S02]  /*6a20*/  @P1 SYNCS.ARRIVE.TRANS64.A1T0 RZ, [R6+URZ+0x88], RZ ;  /* 0x000088ff06ff19a7 */ /* 0x0001e4000810003f */
[----:B------:R-:W-:-:S04]  /*6a30*/  LEA.HI R7, R7, R5, RZ, 0x1f ;  /* 0x0000000507077211 */ /* 0x000fc800078ff8ff */
[----:B------:R-:W-:Y:S01]  /*6a40*/  SHF.R.U32.HI R4, RZ, 0x2, R7 ;  /* 0x00000002ff047819 */ /* 0x000fe20000011607 */
[----:B------:R-:W-:-:S03]  /*6a50*/  IMAD.MOV.U32 R7, RZ, RZ, -0x1 ;  /* 0xffffffffff077424 */ /* 0x000fc600078e00ff */
[--C-:B------:R-:W-:Y:S01]  /*6a60*/  @P2 LOP3.LUT R3, R3, 0x1, R4.reuse, 0x78, !PT ;  /* 0x0000000103032812 */ /* 0x100fe200078e7804 */
[----:B------:R-:W-:Y:S01]  /*6a70*/  IMAD R13, R4, -0x7, R13 ;  /* 0xfffffff9040d7824 */ /* 0x000fe200078e020d */
[----:B------:R-:W-:Y:S01]  /*6a80*/  PRMT R4, RZ, 0x7610, R4 ;  /* 0x00007610ff047816 */ /* 0x000fe20000000004 */
[----:B0-----:R-:W-:Y:S06]  /*6a90*/  @P0 BRA `(.L_x_176) ;  /* 0x0000000400500947 */ /* 0x001fec0003800000 */
[----:B------:R-:W0:Y:S01]  /*6aa0*/  S2R R15, SR_CTAID.X ;  /* 0x00000000000f7919 */ /* 0x000e220000002500 */
[----:B------:R-:W-:Y:S01]  /*6ab0*/  ULDC.64 UR8, c[0x0][0x628] ;  /* 0x00018a0000087ab9 */ /* 0x000fe20000000a00 */
[----:B------:R-:W1:Y:S01]  /*6ac0*/  LDC R20, c[0x0][0x144] ;  /* 0x00005100ff147b82 */ /* 0x000e620000000800 */
[----:B------:R-:W-:Y:S01]  /*6ad0*/  ISETP.NE.U32.AND P0, PT, RZ, UR8, PT ;  /* 0x00000008ff007c0c */ /* 0x000fe2000bf05070 */
[----:B------:R-:W2:Y:S01]  /*6ae0*/  S2R R12, SR_CTAID.Y ;  /* 0x00000000000c7919 */ /* 0x000ea20000002600 */
[----:B------:R-:W-:Y:S01]  /*6af0*/  ULDC UR10, c[0x0][0x150] ;  /* 0x00005400000a7ab9 */ /* 0x000fe20000000800 */
[----:B------:R-:W-:Y:S01]  /*6b00*/  ULDC UR11, c[0x0][0x630] ;  /* 0x00018c00000b7ab9 */ /* 0x000fe20000000800 */
[----:B------:R-:W-:Y:S01]  /*6b10*/  ISETP.NE.AND.EX P0, PT, RZ, UR9, PT, P0 ;  /* 0x00000009ff007c0c */ /* 0x000fe2000bf05300 */
[----:B------:R-:W-:Y:S01]  /*6b20*/  IMAD.MOV.U32 R4, RZ, RZ, R16 ;  /* 0x000000ffff047224 */ /* 0x000fe200078e0010 */
[----:B0-----:R-:W-:-:S05]  /*6b30*/  I2FP.F32.U32 R5, R15 ;  /* 0x0000000f00057245 */ /* 0x001fca0000201000 */
[----:B------:R-:W-:Y:S01]  /*6b40*/  FMUL R21, R5, UR10 ;  /* 0x0000000a05157c20 */ /* 0x000fe20008400000 */
[----:B------:R-:W-:-:S05]  /*6b50*/  IMAD.MOV.U32 R5, RZ, RZ, R17 ;  /* 0x000000ffff057224 */ /* 0x000fca00078e0011 */
[----:B--2---:R-:W-:Y:S05]  /*6b60*/  @!P0 BRA `(.L_x_177) ;  /* 0x0000000000288947 */ /* 0x004fea0003800000 */
[----:B------:R-:W-:Y:S02]  /*6b70*/  ULDC UR10, c[0x0][0x634] ;  /* 0x00018d00000a7ab9 */ /* 0x000fe40000000800 */
[----:B------:R-:W-:-:S05]  /*6b80*/  IADD3 R5, P0, R16, UR10, RZ ;  /* 0x0000000a10057c10 */ /* 0x000fca000ff1e0ff */
[----:B------:R-:W-:-:S04]  /*6b90*/  IMAD.X R19, RZ, RZ, R17, P0 ;  /* 0x000000ffff137224 */ /* 0x000fc800000e0611 */
[----:B------:R-:W-:-:S04]  /*6ba0*/  IMAD.WIDE.U32 R6, R19, UR8, RZ ;  /* 0x0000000813067c25 */ /* 0x000fc8000f8e00ff */
[----:B------:R-:W-:-:S04]  /*6bb0*/  IMAD.WIDE.U32 R6, P0, R5, UR9, R6 ;  /* 0x0000000905067c25 */ /* 0x000fc8000f800006 */
[----:B------:R-:W-:-:S04]  /*6bc0*/  IMAD.WIDE.U32 R4, R5, UR8, RZ ;  /* 0x0000000805047c25 */ /* 0x000fc8000f8e00ff */
[----:B------:R-:W-:Y:S01]  /*6bd0*/  IMAD.MOV.U32 R4, RZ, RZ, R7 ;  /* 0x000000ffff047224 */ /* 0x000fe200078e0007 */
[----:B------:R-:W-:Y:S01]  /*6be0*/  IADD3 RZ, P1, R5, R6, RZ ;  /* 0x0000000605ff7210 */ /* 0x000fe20007f3e0ff */
[----:B------:R-:W-:-:S04]  /*6bf0*/  IMAD.X R5, RZ, RZ, RZ, P0 ;  /* 0x000000ffff057224 */ /* 0x000fc800000e06ff */
[----:B------:R-:W-:-:S08]  /*6c00*/  IMAD.WIDE.U32.X R4, R19, UR9, R4, P1 ;  /* 0x0000000913047c25 */ /* 0x000fd000088e0404 */
.L_x_177:
[--C-:B------:R-:W-:Y:S01]  /*6c10*/  SHF.R.U64 R14, R4, UR11, R5.reuse ;  /* 0x0000000b040e7c19 */ /* 0x100fe20008001205 */
[----:B------:R-:W0:Y:S01]  /*6c20*/  F2I.U32.TRUNC.NTZ R21, R21 ;  /* 0x0000001500157305 */ /* 0x000e22000020f000 */
[----:B------:R-:W-:Y:S01]  /*6c30*/  SHF.R.U32.HI R4, RZ, UR11, R5 ;  /* 0x0000000bff047c19 */ /* 0x000fe20008011605 */
[----:B------:R-:W-:Y:S01]  /*6c40*/  ULDC.64 UR8, c[0x0][0x620] ;  /* 0x0001880000087ab9 */ /* 0x000fe20000000a00 */
[----:B------:R-:W-:Y:S01]  /*6c50*/  IADD3 R7, P0, RZ, -R14, RZ ;  /* 0x8000000eff077210 */ /* 0x000fe20007f1e0ff */
[----:B------:R-:W-:-:S04]  /*6c60*/  ULDC.64 UR10, c[0x0][0x640] ;  /* 0x00019000000a7ab9 */ /* 0x000fc80000000a00 */
[----:B------:R-:W-:Y:S01]  /*6c70*/  IMAD.X R4, RZ, RZ, ~R4, P0 ;  /* 0x000000ffff047224 */ /* 0x000fe200000e0e04 */
[----:B------:R-:W-:-:S03]  /*6c80*/  ISETP.NE.U32.AND P0, PT, RZ, UR10, PT ;  /* 0x0000000aff007c0c */ /* 0x000fc6000bf05070 */
[----:B------:R-:W-:Y:S01]  /*6c90*/  IMAD R6, R4, UR8, RZ ;  /* 0x0000000804067c24 */ /* 0x000fe2000f8e02ff */
[----:B------:R-:W-:Y:S01]  /*6ca0*/  ISETP.NE.AND.EX P0, PT, RZ, UR11, PT, P0 ;  /* 0x0000000bff007c0c */ /* 0x000fe2000bf05300 */
[----:B------:R-:W-:Y:S01]  /*6cb0*/  IMAD.WIDE.U32 R4, R7, UR8, R16 ;  /* 0x0000000807047c25 */ /* 0x000fe2000f8e0010 */
[----:B------:R-:W-:-:S03]  /*6cc0*/  ULDC UR8, c[0x0][0x618] ;  /* 0x0001860000087ab9 */ /* 0x000fc60000000800 */
[----:B------:R-:W-:Y:S01]  /*6cd0*/  IMAD R7, R7, UR9, R6 ;  /* 0x0000000907077c24 */ /* 0x000fe2000f8e0206 */
[----:B------:R-:W-:Y:S01]  /*6ce0*/  ULDC UR9, c[0x0][0x154] ;  /* 0x0000550000097ab9 */ /* 0x000fe20000000800 */
[----:B0-----:R-:W-:Y:S02]  /*6cf0*/  IMAD.MOV R6, RZ, RZ, -R21 ;  /* 0x000000ffff067224 */ /* 0x001fe400078e0a15 */
[----:B------:R-:W0:Y:S01]  /*6d00*/  LDC R21, c[0x0][0x148] ;  /* 0x00005200ff157b82 */ /* 0x000e220000000800 */
[----:B------:R-:W-:Y:S02]  /*6d10*/  IMAD.IADD R5, R5, 0x1, R7 ;  /* 0x0000000105057824 */ /* 0x000fe400078e0207 */
[----:B-1----:R-:W-:Y:S01]  /*6d20*/  IMAD R15, R20, R6, R15 ;  /* 0x00000006140f7224 */ /* 0x002fe200078e020f */
[----:B------:R-:W-:Y:S02]  /*6d30*/  I2FP.F32.U32 R6, R12 ;  /* 0x0000000c00067245 */ /* 0x000fe40000201000 */
[----:B------:R-:W-:-:S02]  /*6d40*/  SHF.R.U64 R19, R4, UR8, R5 ;  /* 0x0000000804137c19 */ /* 0x000fc40008001205 */
[----:B------:R-:W-:Y:S01]  /*6d50*/  SHF.R.U32.HI R4, RZ, UR8, R5 ;  /* 0x00000008ff047c19 */ /* 0x000fe20008011605 */
[----:B------:R-:W-:Y:S01]  /*6d60*/  FMUL R6, R6, UR9 ;  /* 0x0000000906067c20 */ /* 0x000fe20008400000 */
[----:B------:R-:W-:Y:S02]  /*6d70*/  ULDC UR8, c[0x0][0x608] ;  /* 0x0001820000087ab9 */ /* 0x000fe40000000800 */
[--C-:B------:R-:W-:Y:S01]  /*6d80*/  SHF.R.U64 R22, R19, UR8, R4.reuse ;  /* 0x0000000813167c19 */ /* 0x100fe20008001204 */
[----:B------:R1:W2:Y:S01]  /*6d90*/  F2I.U32.TRUNC.NTZ R24, R6 ;  /* 0x0000000600187305 */ /* 0x0002a2000020f000 */
[----:B------:R-:W-:Y:S01]  /*6da0*/  SHF.R.U32.HI R5, RZ, UR8, R4 ;  /* 0x00000008ff057c19 */ /* 0x000fe20008011604 */
[----:B------:R-:W-:-:S03]  /*6db0*/  ULDC UR8, c[0x0][0x658] ;  /* 0x0001960000087ab9 */ /* 0x000fc60000000800 */
[--C-:B------:R-:W-:Y:S02]  /*6dc0*/  SHF.R.U64 R20, R22, UR8, R5.reuse ;  /* 0x0000000816147c19 */ /* 0x100fe40008001205 */
[----:B------:R-:W-:-:S03]  /*6dd0*/  SHF.R.U32.HI R23, RZ, UR8, R5 ;  /* 0x00000008ff177c19 */ /* 0x000fc60008011605 */
[----:B------:R-:W-:Y:S02]  /*6de0*/  IMAD.MOV.U32 R4, RZ, RZ, R20 ;  /* 0x000000ffff047224 */ /* 0x000fe400078e0014 */
[----:B------:R-:W-:Y:S01]  /*6df0*/  IMAD.MOV.U32 R5, RZ, RZ, R23 ;  /* 0x000000ffff057224 */ /* 0x000fe200078e0017 */
[----:B-1----:R-:W-:Y:S06]  /*6e00*/  @!P0 BRA `(.L_x_178) ;  /* 0x0000000000288947 */ /* 0x002fec0003800000 */
        /* <DEDUP_REMOVED lines=10> */
.L_x_178:
[----:B------:R-:W-:Y:S01]  /*6eb0*/  ISETP.NE.AND P0, PT, R2, 0x1, PT ;  /* 0x000000010200780c */ /* 0x000fe20003f05270 */
[----:B------:R-:W-:Y:S01]  /*6ec0*/  ULDC UR8, c[0x0][0x648] ;  /* 0x0001920000087ab9 */ /* 0x000fe20000000800 */
[----:B------:R-:W-:Y:S01]  /*6ed0*/  LOP3.LUT R22, R22, UR7, RZ, 0xc0, !PT ;  /* 0x0000000716167c12 */ /* 0x000fe2000f8ec0ff */
[----:B--2---:R-:W-:Y:S01]  /*6ee0*/  IMAD.MOV R24, RZ, RZ, -R24 ;  /* 0x000000ffff187224 */ /* 0x004fe200078e0a18 */
[----:B------:R-:W-:Y:S01]  /*6ef0*/  SHF.R.U64 R5, R4, UR8, R5 ;  /* 0x0000000804057c19 */ /* 0x000fe20008001205 */
[----:B------:R-:W-:Y:S01]  /*6f00*/  ULDC UR8, c[0x0][0x638] ;  /* 0x00018e0000087ab9 */ /* 0x000fe20000000800 */
[----:B------:R-:W-:Y:S01]  /*6f10*/  LOP3.LUT R19, R19, UR4, RZ, 0xc0, !PT ;  /* 0x0000000413137c12 */ /* 0x000fe2000f8ec0ff */
[----:B------:R-:W-:Y:S01]  /*6f20*/  ULDC UR9, c[0x0][0x610] ;  /* 0x0001840000097ab9 */ /* 0x000fe20000000800 */
[----:B------:R-:W-:Y:S02]  /*6f30*/  IMAD.MOV.U32 R4, RZ, RZ, 0x1 ;  /* 0x00000001ff047424 */ /* 0x000fe400078e00ff */
[----:B------:R-:W-:-:S02]  /*6f40*/  IMAD.MOV R7, RZ, RZ, -R5 ;  /* 0x000000ffff077224 */ /* 0x000fc400078e0a05 */
[----:B------:R-:W-:Y:S02]  /*6f50*/  IMAD R22, R5, UR5, R22 ;  /* 0x0000000505167c24 */ /* 0x000fe4000f8e0216 */
[----:B0-----:R-:W-:Y:S02]  /*6f60*/  @P0 IMAD R15, R21, R24, R12 ;  /* 0x00000018150f0224 */ /* 0x001fe400078e020c */
[----:B------:R-:W-:Y:S01]  /*6f70*/  IMAD R20, R7, UR8, R20 ;  /* 0x0000000807147c24 */ /* 0x000fe2000f8e0214 */
[----:B------:R-:W-:Y:S01]  /*6f80*/  ULDC UR8, c[0x0][0x600] ;  /* 0x0001800000087ab9 */ /* 0x000fe20000000800 */
[----:B------:R-:W-:Y:S02]  /*6f90*/  IMAD R15, R22, UR9, R15 ;  /* 0x00000009160f7c24 */ /* 0x000fe4000f8e020f */
[----:B------:R-:W-:Y:S02]  /*6fa0*/  IMAD R20, R20, UR8, R19 ;  /* 0x0000000814147c24 */ /* 0x000fe4000f8e0213 */
[----:B------:R-:W-:-:S03]  /*6fb0*/  IMAD.MOV.U32 R7, RZ, RZ, R14 ;  /* 0x000000ffff077224 */ /* 0x000fc600078e000e */
[----:B------:R-:W-:Y:S02]  /*6fc0*/  SEL R19, R20, R15, !P0 ;  /* 0x0000000f14137207 */ /* 0x000fe40004000000 */
[----:B------:R-:W-:-:S07]  /*6fd0*/  SEL R12, R15, R20, !P0 ;  /* 0x000000140f0c7207 */ /* 0x000fce0004000000 */
.L_x_176:
[----:B------:R-:W-:Y:S05]  /*6fe0*/  BSYNC B1 ;  /* 0x0000000000017941 */ /* 0x000fea0003800000 */
.L_x_175:
[----:B------:R-:W-:-:S13]  /*6ff0*/  LOP3.LUT P0, RZ, R4, 0xff, RZ, 0xc0, !PT ;  /* 0x000000ff04ff7812 */ /* 0x000fda000780c0ff */
[----:B------:R-:W-:Y:S05]  /*7000*/  @P0 BRA `(.L_x_179) ;  /* 0xfffffff400280947 */ /* 0x000fea000383ffff */
[----:B------:R-:W-:Y:S05]  /*7010*/  BSYNC B0 ;  /* 0x0000000000007941 */ /* 0x000fea0003800000 */
.L_x_168:
[----:B------:R-:W-:-:S03]  /*7020*/  UMOV UR8, 0xffffffff ;  /* 0xffffffff00087882 */ /* 0x000fc60000000000 */
[----:B------:R-:W-:Y:S05]  /*7030*/  BRA.DIV UR8, `(.L_x_180) ;  /* 0x0000000608807947 */ /* 0x000fea000b800000 */
[----:B------:R-:W-:-:S13]  /*7040*/  ELECT P6, URZ, PT ;  /* 0x00000000003f782f */ /* 0x000fda00038c0000 */
.L_x_197:
[----:B------:R-:W-:Y:S04]  /*7050*/  BSSY B0, `(.L_x_181) ;  /* 0x0000046000007945 */ /* 0x000fe80003800000 */
[----:B------:R-:W-:Y:S05]  /*7060*/  @!P6 BRA `(.L_x_182) ;  /* 0x000000040010e947 */ /* 0x000fea0003800000 */
[----:B------:R-:W-:-:S04]  /*7070*/  LOP3.LUT R18, R18, 0x2, RZ, 0xfc, !PT ;  /* 0x0000000212127812 */ /* 0x000fc800078efcff */
[----:B------:R-:W-:-:S13]  /*7080*/  ISETP.NE.AND P0, PT, R18, 0x3, PT ;  /* 0x000000031200780c */ /* 0x000fda0003f05270 */
[----:B------:R-:W-:Y:S05]  /*7090*/  @!P0 BRA `(.L_x_183) ;  /* 0x0000000000048947 */ /* 0x000fea0003800000 */
[----:B------:R-:W-:Y:S01]  /*70a0*/  BPT.TRAP 0x1 ;  /* 0x000000040000795c */ /* 0x000fe20000300000 */
.L_x_183:
[----:B------:R-:W0:Y:S01]  /*70b0*/  S2R R5, SR_CgaCtaId ;  /* 0x0000000000057919 */ /* 0x000e220000008800 */
[----:B------:R-:W-:Y:S02]  /*70c0*/  MOV R0, 0x400 ;  /* 0x0000040000007802 */ /* 0x000fe40000000f00 */
[----:B------:R-:W-:Y:S02]  /*70d0*/  SHF.L.U32 R4, R3, 0x1f, RZ ;  /* 0x0000001f03047819 */ /* 0x000fe400000006ff */
[----:B0-----:R-:W-:-:S05]  /*70e0*/  LEA R0, R5, R0, 0x18 ;  /* 0x0000000005007211 */ /* 0x001fca00078ec0ff */
[----:B------:R-:W-:-:S04]  /*70f0*/  VIADD R0, R0, 0x38 ;  /* 0x0000003800007836 */ /* 0x000fc80000000000 */
[C---:B------:R-:W-:Y:S02]  /*7100*/  IMAD R7, R13.reuse, 0x8, R0 ;  /* 0x000000080d077824 */ /* 0x040fe400078e0200 */
[----:B------:R-:W-:Y:S02]  /*7110*/  VIADD R13, R13, 0x1 ;  /* 0x000000010d0d7836 */ /* 0x000fe40000000000 */
[----:B------:R-:W0:Y:S03]  /*7120*/  SYNCS.PHASECHK.TRANS64.TRYWAIT P0, [R7+URZ], R4 ;  /* 0x00000004070075a7 */ /* 0x000e26000800017f */
[----:B------:R-:W-:-:S04]  /*7130*/  ISETP.NE.AND P1, PT, R13, 0x7, PT ;  /* 0x000000070d00780c */ /* 0x000fc80003f25270 */
[----:B------:R-:W-:Y:S02]  /*7140*/  SEL R2, RZ, 0x1, P1 ;  /* 0x00000001ff027807 */ /* 0x000fe40000800000 */
[----:B------:R-:W-:Y:S02]  /*7150*/  SEL R13, R13, RZ, P1 ;  /* 0x000000ff0d0d7207 */ /* 0x000fe40000800000 */
[----:B------:R-:W-:-:S03]  /*7160*/  LOP3.LUT R6, R3, R2, RZ, 0x3c, !PT ;  /* 0x0000000203067212 */ /* 0x000fc600078e3cff */
[----:B------:R-:W-:Y:S01]  /*7170*/  IMAD R8, R13, 0x8, R0 ;  /* 0x000000080d087824 */ /* 0x000fe200078e0200 */
[----:B------:R-:W-:Y:S01]  /*7180*/  SHF.L.U32 R5, R6, 0x1f, RZ ;  /* 0x0000001f06057819 */ /* 0x000fe200000006ff */
[----:B0-----:R-:W-:Y:S06]  /*7190*/  @!P0 BRA `(.L_x_184) ;  /* 0x0000000400488947 */ /* 0x001fec0003800000 */
.L_x_198:
[----:B------:R-:W1:Y:S01]  /*71a0*/  SYNCS.PHASECHK.TRANS64.TRYWAIT P0, [R8+URZ], R5 ;  /* 0x00000005080075a7 */ /* 0x000e62000800017f */
[----:B------:R-:W-:-:S05]  /*71b0*/  VIADD R2, R13, 0x1 ;  /* 0x000000010d027836 */ /* 0x000fca0000000000 */
[----:B------:R-:W-:-:S04]  /*71c0*/  ISETP.NE.AND P1, PT, R2, 0x7, PT ;  /* 0x000000070200780c */ /* 0x000fc80003f25270 */
[----:B------:R-:W-:Y:S02]  /*71d0*/  SEL R3, RZ, 0x1, P1 ;  /* 0x00000001ff037807 */ /* 0x000fe40000800000 */
[----:B0-----:R-:W-:Y:S02]  /*71e0*/  SEL R7, R2, RZ, P1 ;  /* 0x000000ff02077207 */ /* 0x001fe40000800000 */
[----:B------:R-:W-:-:S03]  /*71f0*/  LOP3.LUT R6, R6, R3, RZ, 0x3c, !PT ;  /* 0x0000000306067212 */ /* 0x000fc600078e3cff */
[----:B------:R-:W-:Y:S01]  /*7200*/  IMAD R9, R7, 0x8, R0 ;  /* 0x0000000807097824 */ /* 0x000fe200078e0200 */
[----:B------:R-:W-:Y:S01]  /*7210*/  SHF.L.U32 R4, R6, 0x1f, RZ ;  /* 0x0000001f06047819 */ /* 0x000fe200000006ff */
[----:B-1----:R-:W-:Y:S06]  /*7220*/  @!P0 BRA `(.L_x_185) ;  /* 0x0000000400388947 */ /* 0x002fec0003800000 */
.L_x_199:
[----:B------:R-:W1:Y:S01]  /*7230*/  SYNCS.PHASECHK.TRANS64.TRYWAIT P0, [R9+URZ], R4 ;  /* 0x00000004090075a7 */ /* 0x000e62000800017f */
[----:B------:R-:W-:-:S05]  /*7240*/  VIADD R2, R7, 0x1 ;  /* 0x0000000107027836 */ /* 0x000fca0000000000 */
[----:B------:R-:W-:-:S04]  /*7250*/  ISETP.NE.AND P1, PT, R2, 0x7, PT ;  /* 0x000000070200780c */ /* 0x000fc80003f25270 */
[----:B------:R-:W-:Y:S02]  /*7260*/  SEL R3, RZ, 0x1, P1 ;  /* 0x00000001ff037807 */ /* 0x000fe40000800000 */
[----:B------:R-:W-:Y:S02]  /*7270*/  SEL R7, R2, RZ, P1 ;  /* 0x000000ff02077207 */ /* 0x000fe40000800000 */
[----:B------:R-:W-:-:S03]  /*7280*/  LOP3.LUT R6, R6, R3, RZ, 0x3c, !PT ;  /* 0x0000000306067212 */ /* 0x000fc600078e3cff */
[----:B0-----:R-:W-:Y:S01]  /*7290*/  IMAD R8, R7, 0x8, R0 ;  /* 0x0000000807087824 */ /* 0x001fe200078e0200 */
[----:B------:R-:W-:Y:S01]  /*72a0*/  SHF.L.U32 R5, R6, 0x1f, RZ ;  /* 0x0000001f06057819 */ /* 0x000fe200000006ff */
[----:B-1----:R-:W-:Y:S06]  /*72b0*/  @!P0 BRA `(.L_x_186) ;  /* 0x0000000400288947 */ /* 0x002fec0003800000 */
.L_x_200:
        /* <DEDUP_REMOVED lines=9> */
.L_x_201:
[----:B------:R-:W1:Y:S01]  /*7350*/  SYNCS.PHASECHK.TRANS64.TRYWAIT P0, [R9+URZ], R4 ;  /* 0x00000004090075a7 */ /* 0x000e62000800017f */
[----:B------:R-:W-:-:S05]  /*7360*/  VIADD R2, R7, 0x1 ;  /* 0x0000000107027836 */ /* 0x000fca0000000000 */
[----:B------:R-:W-:-:S04]  /*7370*/  ISETP.NE.AND P1, PT, R2, 0x7, PT ;  /* 0x000000070200780c */ /* 0x000fc80003f25270 */
[----:B------:R-:W-:Y:S02]  /*7380*/  SEL R3, RZ, 0x1, P1 ;  /* 0x00000001ff037807 */ /* 0x000fe40000800000 */
[----:B------:R-:W-:Y:S02]  /*7390*/  SEL R7, R2, RZ, P1 ;  /* 0x000000ff02077207 */ /* 0x000fe40000800000 */
[----:B------:R-:W-:-:S03]  /*73a0*/  LOP3.LUT R11, R6, R3, RZ, 0x3c, !PT ;  /* 0x00000003060b7212 */ /* 0x000fc600078e3cff */
[----:B------:R-:W-:Y:S01]  /*73b0*/  IMAD R6, R7, 0x8, R0 ;  /* 0x0000000807067824 */ /* 0x000fe200078e0200 */
[----:B0-----:R-:W-:Y:S01]  /*73c0*/  SHF.L.U32 R5, R11, 0x1f, RZ ;  /* 0x0000001f0b057819 */ /* 0x001fe200000006ff */
[----:B-1----:R-:W-:Y:S06]  /*73d0*/  @!P0 BRA `(.L_x_188) ;  /* 0x0000000400088947 */ /* 0x002fec0003800000 */
.L_x_202:
[----:B------:R-:W1:Y:S01]  /*73e0*/  SYNCS.PHASECHK.TRANS64.TRYWAIT P0, [R6+URZ], R5 ;  /* 0x00000005060075a7 */ /* 0x000e62000800017f */
[----:B------:R-:W-:-:S05]  /*73f0*/  VIADD R2, R7, 0x1 ;  /* 0x0000000107027836 */ /* 0x000fca0000000000 */
[----:B------:R-:W-:-:S04]  /*7400*/  ISETP.NE.AND P1, PT, R2, 0x7, PT ;  /* 0x000000070200780c */ /* 0x000fc80003f25270 */
[----:B0-----:R-:W-:Y:S02]  /*7410*/  SEL R4, RZ, 0x1, P1 ;  /* 0x00000001ff047807 */ /* 0x001fe40000800000 */
[----:B------:R-:W-:Y:S02]  /*7420*/  SEL R3, R2, RZ, P1 ;  /* 0x000000ff02037207 */ /* 0x000fe40000800000 */
[----:B------:R-:W-:Y:S01]  /*7430*/  LOP3.LUT R4, R11, R4, RZ, 0x3c, !PT ;  /* 0x000000040b047212 */ /* 0x000fe200078e3cff */
[----:B-1----:R-:W-:Y:S06]  /*7440*/  @!P0 BRA `(.L_x_189) ;  /* 0x0000000400008947 */ /* 0x002fec0003800000 */
.L_x_203:
[----:B------:R-:W-:Y:S01]  /*7450*/  IMAD R3, R3, 0x8, R0 ;  /* 0x0000000803037824 */ /* 0x000fe200078e0200 */
[----:B------:R-:W-:-:S07]  /*7460*/  SHF.L.U32 R0, R4, 0x1f, RZ ;  /* 0x0000001f04007819 */ /* 0x000fce00000006ff */
.L_x_190:
[----:B-1----:R1:W2:Y:S02]  /*7470*/  SYNCS.PHASECHK.TRANS64.TRYWAIT P0, [R3+URZ], R0 ;  /* 0x00000000030075a7 */ /* 0x0022a4000800017f */
[----:B--2---:R-:W-:Y:S05]  /*7480*/  @!P0 NANOSLEEP.SYNCS 0x989680 ;  /* 0x009896800000895d */ /* 0x004fea0003900000 */
[----:B------:R-:W2:Y:S02]  /*7490*/  @!P0 SYNCS.PHASECHK.TRANS64 P0, [R3+URZ], R0 ;  /* 0x00000000030085a7 */ /* 0x000ea4000800007f */
[----:B--2---:R-:W-:Y:S05]  /*74a0*/  @!P0 BRA `(.L_x_190) ;  /* 0xfffffffc00f08947 */ /* 0x004fea000383ffff */
.L_x_182:
[----:B------:R-:W-:Y:S05]  /*74b0*/  BSYNC B0 ;  /* 0x0000000000007941 */ /* 0x000fea0003800000 */
.L_x_181:
[----:B------:R-:W-:Y:S05]  /*74c0*/  EXIT ;  /* 0x000000000000794d */ /* 0x000fea0003800000 */
.L_x_21:
[----:B-1----:R1:W2:Y:S02]  /*74d0*/  SYNCS.PHASECHK.TRANS64.TRYWAIT P1, [R3+URZ], R0 ;  /* 0x00000000030075a7 */ /* 0x0022a4000802017f */
[----:B--2---:R-:W-:Y:S05]  /*74e0*/  @!P1 NANOSLEEP.SYNCS 0x989680 ;  /* 0x009896800000995d */ /* 0x004fea0003900000 */
[----:B------:R-:W2:Y:S02]  /*74f0*/  @!P1 SYNCS.PHASECHK.TRANS64 P1, [R3+URZ], R0 ;  /* 0x00000000030095a7 */ /* 0x000ea4000802007f */
[----:B--2---:R-:W-:Y:S05]  /*7500*/  @!P1 BRA `(.L_x_21) ;  /* 0xfffffffc00f09947 */ /* 0x004fea000383ffff */
[----:B------:R-:W-:Y:S05]  /*7510*/  BRA `(.L_x_20) ;  /* 0xffffffa000bc7947 */ /* 0x000fea000383ffff */
.L_x_26:
[----:B-1----:R1:W2:Y:S02]  /*7520*/  SYNCS.PHASECHK.TRANS64.TRYWAIT P1, [R5+URZ], R4 ;  /* 0x00000004050075a7 */ /* 0x0022a4000802017f */
[----:B--2---:R-:W-:Y:S05]  /*7530*/  @!P1 NANOSLEEP.SYNCS 0x989680 ;  /* 0x009896800000995d */ /* 0x004fea0003900000 */
[----:B------:R-:W2:Y:S02]  /*7540*/  @!P1 SYNCS.PHASECHK.TRANS64 P1, [R5+URZ], R4 ;  /* 0x00000004050095a7 */ /* 0x000ea4000802007f */
[----:B--2---:R-:W-:Y:S05]  /*7550*/  @!P1 BRA `(.L_x_26) ;  /* 0xfffffffc00f09947 */ /* 0x004fea000383ffff */
[----:B------:R-:W-:Y:S05]  /*7560*/  BRA `(.L_x_25) ;  /* 0xffffffa400987947 */ /* 0x000fea000383ffff */
.L_x_169:
[----:B------:R-:W-:Y:S01]  /*7570*/  BSSY B1, `(.L_x_191) ;  /* 0x0000006000017945 */ /* 0x000fe20003800000 */
[----:B------:R-:W-:-:S07]  /*7580*/  IMAD.MOV.U32 R15, RZ, RZ, -0x1 ;  /* 0xffffffffff0f7424 */ /* 0x000fce00078e00ff */
[----:B------:R-:W-:Y:S05]  /*7590*/  WARPSYNC.COLLECTIVE R15, `(.L_x_192) ;  /* 0x000000000f0c7348 */ /* 0x000fea0003c00000 */
[----:B------:R-:W-:Y:S02]  /*75a0*/  ELECT P6, UR62, PT ;  /* 0x00000000003e782f */ /* 0x000fe400038c0000 */
[----:B------:R-:W-:Y:S01]  /*75b0*/  MOV R14, UR62 ;  /* 0x0000003e000e7c02 */ /* 0x000fe20008000f00 */
[----:B------:R-:W-:Y:S10]  /*75c0*/  ENDCOLLECTIVE ;  /* 0x000000000000791b */ /* 0x000ff40003800000 */
.L_x_192:
[----:B------:R-:W-:Y:S05]  /*75d0*/  BSYNC B1 ;  /* 0x0000000000017941 */ /* 0x000fea0003800000 */
.L_x_191:
[----:B------:R-:W-:Y:S05]  /*75e0*/  BRA `(.L_x_193) ;  /* 0xffffffec00bc7947 */ /* 0x000fea000383ffff */
.L_x_172:
[----:B0-----:R0:W1:Y:S02]  /*75f0*/  SYNCS.PHASECHK.TRANS64.TRYWAIT P0, [R21+URZ+0x38], R12 ;  /* 0x0000380c150075a7 */ /* 0x001064000800017f */
[----:B-1----:R-:W-:Y:S05]  /*7600*/  @!P0 NANOSLEEP.SYNCS 0x989680 ;  /* 0x009896800000895d */ /* 0x002fea0003900000 */
[----:B------:R-:W1:Y:S02]  /*7610*/  @!P0 SYNCS.PHASECHK.TRANS64 P0, [R21+URZ+0x38], R12 ;  /* 0x0000380c150085a7 */ /* 0x000e64000800007f */
[----:B-1----:R-:W-:Y:S05]  /*7620*/  @!P0 BRA `(.L_x_172) ;  /* 0xfffffffc00f08947 */ /* 0x002fea000383ffff */
[----:B------:R-:W-:Y:S05]  /*7630*/  BRA `(.L_x_194) ;  /* 0xffffffec00f87947 */ /* 0x000fea000383ffff */
.L_x_180:
[----:B------:R-:W-:Y:S01]  /*7640*/  BSSY B0, `(.L_x_195) ;  /* 0x0000006000007945 */ /* 0x000fe20003800000 */
[----:B------:R-:W-:-:S07]  /*7650*/  IMAD.MOV.U32 R15, RZ, RZ, -0x1 ;  /* 0xffffffffff0f7424 */ /* 0x000fce00078e00ff */
[----:B------:R-:W-:Y:S05]  /*7660*/  WARPSYNC.COLLECTIVE R15, `(.L_x_196) ;  /* 0x000000000f0c7348 */ /* 0x000fea0003c00000 */
[----:B------:R-:W-:Y:S02]  /*7670*/  ELECT P6, UR62, PT ;  /* 0x00000000003e782f */ /* 0x000fe400038c0000 */
[----:B------:R-:W-:Y:S01]  /*7680*/  MOV R14, UR62 ;  /* 0x0000003e000e7c02 */ /* 0x000fe20008000f00 */
[----:B------:R-:W-:Y:S10]  /*7690*/  ENDCOLLECTIVE ;  /* 0x000000000000791b */ /* 0x000ff40003800000 */
.L_x_196:
[----:B------:R-:W-:Y:S05]  /*76a0*/  BSYNC B0 ;  /* 0x0000000000007941 */ /* 0x000fea0003800000 */
.L_x_195:
[----:B------:R-:W-:Y:S05]  /*76b0*/  BRA `(.L_x_197) ;  /* 0xfffffff800647947 */ /* 0x000fea000383ffff */
.L_x_184:
[----:B0-----:R0:W1:Y:S02]  /*76c0*/  SYNCS.PHASECHK.TRANS64.TRYWAIT P0, [R7+URZ], R4 ;  /* 0x00000004070075a7 */ /* 0x001064000800017f */
[----:B-1----:R-:W-:Y:S05]  /*76d0*/  @!P0 NANOSLEEP.SYNCS 0x989680 ;  /* 0x009896800000895d */ /* 0x002fea0003900000 */
[----:B------:R-:W1:Y:S02]  /*76e0*/  @!P0 SYNCS.PHASECHK.TRANS64 P0, [R7+URZ], R4 ;  /* 0x00000004070085a7 */ /* 0x000e64000800007f */
[----:B-1----:R-:W-:Y:S05]  /*76f0*/  @!P0 BRA `(.L_x_184) ;  /* 0xfffffffc00f08947 */ /* 0x002fea000383ffff */
[----:B------:R-:W-:Y:S05]  /*7700*/  BRA `(.L_x_198) ;  /* 0xfffffff800a47947 */ /* 0x000fea000383ffff */
.L_x_185:
[----:B0-----:R0:W1:Y:S02]  /*7710*/  SYNCS.PHASECHK.TRANS64.TRYWAIT P0, [R8+URZ], R5 ;  /* 0x00000005080075a7 */ /* 0x001064000800017f */
[----:B-1----:R-:W-:Y:S05]  /*7720*/  @!P0 NANOSLEEP.SYNCS 0x989680 ;  /* 0x009896800000895d */ /* 0x002fea0003900000 */
[----:B------:R-:W1:Y:S02]  /*7730*/  @!P0 SYNCS.PHASECHK.TRANS64 P0, [R8+URZ], R5 ;  /* 0x00000005080085a7 */ /* 0x000e64000800007f */
[----:B-1----:R-:W-:Y:S05]  /*7740*/  @!P0 BRA `(.L_x_185) ;  /* 0xfffffffc00f08947 */ /* 0x002fea000383ffff */
[----:B------:R-:W-:Y:S05]  /*7750*/  BRA `(.L_x_199) ;  /* 0xfffffff800b47947 */ /* 0x000fea000383ffff */
.L_x_186:
[----:B0-----:R0:W1:Y:S02]  /*7760*/  SYNCS.PHASECHK.TRANS64.TRYWAIT P0, [R9+URZ], R4 ;  /* 0x00000004090075a7 */ /* 0x001064000800017f */
[----:B-1----:R-:W-:Y:S05]  /*7770*/  @!P0 NANOSLEEP.SYNCS 0x989680 ;  /* 0x009896800000895d */ /* 0x002fea0003900000 */
[----:B------:R-:W1:Y:S02]  /*7780*/  @!P0 SYNCS.PHASECHK.TRANS64 P0, [R9+URZ], R4 ;  /* 0x00000004090085a7 */ /* 0x000e64000800007f */
[----:B-1----:R-:W-:Y:S05]  /*7790*/  @!P0 BRA `(.L_x_186) ;  /* 0xfffffffc00f08947 */ /* 0x002fea000383ffff */
[----:B------:R-:W-:Y:S05]  /*77a0*/  BRA `(.L_x_200) ;  /* 0xfffffff800c47947 */ /* 0x000fea000383ffff */
.L_x_187:
[----:B0-----:R0:W1:Y:S02]  /*77b0*/  SYNCS.PHASECHK.TRANS64.TRYWAIT P0, [R8+URZ], R5 ;  /* 0x00000005080075a7 */ /* 0x001064000800017f */
[----:B-1----:R-:W-:Y:S05]  /*77c0*/  @!P0 NANOSLEEP.SYNCS 0x989680 ;  /* 0x009896800000895d */ /* 0x002fea0003900000 */
[----:B------:R-:W1:Y:S02]  /*77d0*/  @!P0 SYNCS.PHASECHK.TRANS64 P0, [R8+URZ], R5 ;  /* 0x00000005080085a7 */ /* 0x000e64000800007f */
[----:B-1----:R-:W-:Y:S05]  /*77e0*/  @!P0 BRA `(.L_x_187) ;  /* 0xfffffffc00f08947 */ /* 0x002fea000383ffff */
[----:B------:R-:W-:Y:S05]  /*77f0*/  BRA `(.L_x_201) ;  /* 0xfffffff800d47947 */ /* 0x000fea000383ffff */
.L_x_188:
[----:B0-----:R0:W1:Y:S02]  /*7800*/  SYNCS.PHASECHK.TRANS64.TRYWAIT P0, [R9+URZ], R4 ;  /* 0x00000004090075a7 */ /* 0x001064000800017f */
[----:B-1----:R-:W-:Y:S05]  /*7810*/  @!P0 NANOSLEEP.SYNCS 0x989680 ;  /* 0x009896800000895d */ /* 0x002fea0003900000 */
[----:B------:R-:W1:Y:S02]  /*7820*/  @!P0 SYNCS.PHASECHK.TRANS64 P0, [R9+URZ], R4 ;  /* 0x00000004090085a7 */ /* 0x000e64000800007f */
[----:B-1----:R-:W-:Y:S05]  /*7830*/  @!P0 BRA `(.L_x_188) ;  /* 0xfffffffc00f08947 */ /* 0x002fea000383ffff */
[----:B------:R-:W-:Y:S05]  /*7840*/  BRA `(.L_x_202) ;  /* 0xfffffff800e47947 */ /* 0x000fea000383ffff */
.L_x_189:
[----:B0-----:R0:W1:Y:S02]  /*7850*/  SYNCS.PHASECHK.TRANS64.TRYWAIT P0, [R6+URZ], R5 ;  /* 0x00000005060075a7 */ /* 0x001064000800017f */
[----:B-1----:R-:W-:Y:S05]  /*7860*/  @!P0 NANOSLEEP.SYNCS 0x989680 ;  /* 0x009896800000895d */ /* 0x002fea0003900000 */
[----:B------:R-:W1:Y:S02]  /*7870*/  @!P0 SYNCS.PHASECHK.TRANS64 P0, [R6+URZ], R5 ;  /* 0x00000005060085a7 */ /* 0x000e64000800007f */
[----:B-1----:R-:W-:Y:S05]  /*7880*/  @!P0 BRA `(.L_x_189) ;  /* 0xfffffffc00f08947 */ /* 0x002fea000383ffff */
[----:B------:R-:W-:Y:S05]  /*7890*/  BRA `(.L_x_203) ;  /* 0xfffffff800ec7947 */ /* 0x000fea000383ffff */
.L_x_204:
[----:B------:R-:W-:-:S00]  /*78a0*/  BRA `(.L_x_204) ;  /* 0xfffffffc00fc7947 */ /* 0x000fc0000383ffff */
[----:B------:R-:W-:-:S00]  /*78b0*/  NOP ;  /* 0x0000000000007918 */ /* 0x000fc00000000000 */
        /* <DEDUP_REMOVED lines=12> */
.L_x_205:


//--------------------- .nv.global.init           --------------------------
	.section	.nv.global.init,"aw",@progbits
.nv.global.init:
	.type		$str$22,@object
	.size		$str$22,($str$23 - $str$22)
$str$22:
        /*0000*/ 	.byte	0x6b, 0x5f, 0x74, 0x69, 0x6c, 0x65, 0x5f, 0x63, 0x6f, 0x75, 0x6e, 0x74, 0x20, 0x3e, 0x3d, 0x20
        /*0010*/ 	.byte	0x31, 0x00
	.type		$str$23,@object
	.size		$str$23,(__unnamed_1 - $str$23)
$str$23:
        /*0012*/ 	.byte	0x2f, 0x74, 0x6d, 0x70, 0x2f, 0x63, 0x75, 0x74, 0x6c, 0x61, 0x73, 0x73, 0x5f, 0x73, 0x77, 0x65
        /*0022*/ 	.byte	0x65, 0x70, 0x5f, 0x73, 0x72, 0x63, 0x2f, 0x69, 0x6e, 0x63, 0x6c, 0x75, 0x64, 0x65, 0x2f, 0x63
        /*0032*/ 	.byte	0x75, 0x74, 0x6c, 0x61, 0x73, 0x73, 0x2f, 0x67, 0x65, 0x6d, 0x6d, 0x2f, 0x63, 0x6f, 0x6c, 0x6c
        /*0042*/ 	.byte	0x65, 0x63, 0x74, 0x69, 0x76, 0x65, 0x2f, 0x73, 0x6d, 0x39, 0x30, 0x5f, 0x6d, 0x6d, 0x61, 0x5f
        /*0052*/ 	.byte	0x74, 0x6d, 0x61, 0x5f, 0x67, 0x6d, 0x6d, 0x61, 0x5f, 0x73, 0x73, 0x5f, 0x77, 0x61, 0x72, 0x70
        /*0062*/ 	.byte	0x73, 0x70, 0x65, 0x63, 0x69, 0x61, 0x6c, 0x69, 0x7a, 0x65, 0x64, 0x2e, 0x68, 0x70, 0x70, 0x00
	.type		__unnamed_1,@object
	.size		__unnamed_1,(.L_0 - __unnamed_1)
__unnamed_1:
        /*0072*/ 	.byte	0x76, 0x6f, 0x69, 0x64, 0x20, 0x63, 0x75, 0x74, 0x6c, 0x61, 0x73, 0x73, 0x3a, 0x3a, 0x67, 0x65
        /* <DEDUP_REMOVED lines=176> */
        /*0b82*/ 	.byte	0x6e, 0x74, 0x69, 0x74, 0x79, 0x5d, 0x00
.L_0:


//--------------------- .nv.shared._ZN7cutlass13device_kernelINS_4gemm6kernel13GemmUniversalIN4cute5tupleIJiiiiEEENS1_10collective13CollectiveMmaINS1_34MainloopSm90TmaGmmaWarpSpecializedILi7ENS5_IJNS4_1CILi2EEENSA_ILi4EEENSA_ILi1EEEEEENS1_35KernelTmaWarpSpecializedCooperativeEEENS5_IJNSA_ILi128EEESH_NSA_ILi32EEEEEEfNS5_IJlSD_lEEEfSK_NS4_8TiledMMAINS4_8MMA_AtomIJNS4_4SM904GMMA30MMA_64x128x8_F32TF32TF32_SS_TNILNSO_7ScaleInE1ELSQ_1EEEEEENS4_6LayoutINS5_IJSB_SD_SD_EEENS5_IJSD_NSA_ILi0EEESV_EEEEENS5_IJNS4_10UnderscoreESY_SY_EEEEENS4_23SM90_TMA_LOAD_MULTICASTENS4_14ComposedLayoutINS4_7SwizzleILi3ELi4ELi3EEENS4_18smem_ptr_flag_bitsILi32EEENST_INS5_IJNSA_ILi8EEESI_EEENS5_IJSI_SD_EEEEEEEvNS4_8identityES11_S1B_vS1C_EENS_8epilogue10collective6detail29Sm90TmaWarpSpecializedAdapterINS1F_15DefaultEpilogueIfSK_SK_NS1E_6thread17LinearCombinationIfLi1EffLNS1J_9ScaleType4KindE0ELNS_15FloatRoundStyleE2EfEENS1_15EpilogueDefaultEEEEEvvEEEEvNT_6ParamsE --------------------------
	.section	.nv.shared._ZN7cutlass13device_kernelINS_4gemm6kernel13GemmUniversalIN4cute5tupleIJiiiiEEENS1_10collective13CollectiveMmaINS1_34MainloopSm90TmaGmmaWarpSpecializedILi7ENS5_IJNS4_1CILi2EEENSA_ILi4EEENSA_ILi1EEEEEENS1_35KernelTmaWarpSpecializedCooperativeEEENS5_IJNSA_ILi128EEESH_NSA_ILi32EEEEEEfNS5_IJlSD_lEEEfSK_NS4_8TiledMMAINS4_8MMA_AtomIJNS4_4SM904GMMA30MMA_64x128x8_F32TF32TF32_SS_TNILNSO_7ScaleInE1ELSQ_1EEEEEENS4_6LayoutINS5_IJSB_SD_SD_EEENS5_IJSD_NSA_ILi0EEESV_EEEEENS5_IJNS4_10UnderscoreESY_SY_EEEEENS4_23SM90_TMA_LOAD_MULTICASTENS4_14ComposedLayoutINS4_7SwizzleILi3ELi4ELi3EEENS4_18smem_ptr_flag_bitsILi32EEENST_INS5_IJNSA_ILi8EEESI_EEENS5_IJSI_SD_EEEEEEEvNS4_8identityES11_S1B_vS1C_EENS_8epilogue10collective6detail29Sm90TmaWarpSpecializedAdapterINS1F_15DefaultEpilogueIfSK_SK_NS1E_6thread17LinearCombinationIfLi1EffLNS1J_9ScaleType4KindE0ELNS_15FloatRoundStyleE2EfEENS1_15EpilogueDefaultEEEEEvvEEEEvNT_6ParamsE,"aw",@nobits
	.sectionflags	@""
	.align	16
	.zero		1024


//--------------------- .nv.shared.reserved.0     --------------------------
	.section	.nv.shared.reserved.0,"aw",@nobits
	.weak		__nv_reservedSMEM_offset_0_alias
	.size		__nv_reservedSMEM_offset_0_alias, 0, 0
	.other		__nv_reservedSMEM_offset_0_alias,@"STO_CUDA_RESERVED_SHARED STV_DEFAULT"
__nv_reservedSMEM_offset_0_alias:
	.zero		0


//--------------------- .nv.global                --------------------------
	.section	.nv.global,"aw",@nobits
.nv.global:
	.type		_ZN40_INTERNAL_b221dbe5_4_k_cu_cc01ba55_211514cute1_E,@object
	.size		_ZN40_INTERNAL_b221dbe5_4_k_cu_cc01ba55_211514cute1_E,(_ZN40_INTERNAL_b221dbe5_4_k_cu_cc01ba55_211514cuda3std3__45__cpo6cbeginE - _ZN40_INTERNAL_b221dbe5_4_k_cu_cc01ba55_211514cute1_E)
_ZN40_INTERNAL_b221dbe5_4_k_cu_cc01ba55_211514cute1_E:
	.zero		1
	.type		_ZN40_INTERNAL_b221dbe5_4_k_cu_cc01ba55_211514cuda3std3__45__cpo6cbeginE,@object
	.size		_ZN40_INTERNAL_b221dbe5_4_k_cu_cc01ba55_211514cuda3std3__45__cpo6cbeginE,(_ZN40_INTERNAL_b221dbe5_4_k_cu_cc01ba55_211514cuda3std3__48in_placeE - _ZN40_INTERNAL_b221dbe5_4_k_cu_cc01ba55_211514cuda3std3__45__cpo6cbeginE)
_ZN40_INTERNAL_b221dbe5_4_k_cu_cc01ba55_211514cuda3std3__45__cpo6cbeginE:
	.zero		1
	.type		_ZN40_INTERNAL_b221dbe5_4_k_cu_cc01ba55_211514cuda3std3__48in_placeE,@object
	.size		_ZN40_INTERNAL_b221dbe5_4_k_cu_cc01ba55_211514cuda3std3__48in_placeE,(_ZN40_INTERNAL_b221dbe5_4_k_cu_cc01ba55_211514cuda3std6ranges3__45__cpo9iter_moveE - _ZN40_INTERNAL_b221dbe5_4_k_cu_cc01ba55_211514cuda3std3__48in_placeE)
_ZN40_INTERNAL_b221dbe5_4_k_cu_cc01ba55_211514cuda3std3__48in_placeE:
	.zero		1
	.type		_ZN40_INTERNAL_b221dbe5_4_k_cu_cc01ba55_211514cuda3std6ranges3__45__cpo9iter_moveE,@object
	.size		_ZN40_INTERNAL_b221dbe5_4_k_cu_cc01ba55_211514cuda3std6ranges3__45__cpo9iter_moveE,(_ZN40_INTERNAL_b221dbe5_4_k_cu_cc01ba55_211514cuda3std3__45__cpo5beginE - _ZN40_INTERNAL_b221dbe5_4_k_cu_cc01ba55_211514cuda3std6ranges3__45__cpo9iter_moveE)
_ZN40_INTERNAL_b221dbe5_4_k_cu_cc01ba55_211514cuda3std6ranges3__45__cpo9iter_moveE:
	.zero		1
	.type		_ZN40_INTERNAL_b221dbe5_4_k_cu_cc01ba55_211514cuda3std3__45__cpo5beginE,@object
	.size		_ZN40_INTERNAL_b221dbe5_4_k_cu_cc01ba55_211514cuda3std3__45__cpo5beginE,(_ZN40_INTERNAL_b221dbe5_4_k_cu_cc01ba55_211514cuda3std3__442_GLOBAL__N__b221dbe5_4_k_cu_cc01ba55_211516ignoreE - _ZN40_INTERNAL_b221dbe5_4_k_cu_cc01ba55_211514cuda3std3__45__cpo5beginE)
_ZN40_INTERNAL_b221dbe5_4_k_cu_cc01ba55_211514cuda3std3__45__cpo5beginE:
	.zero		1
	.type		_ZN40_INTERNAL_b221dbe5_4_k_cu_cc01ba55_211514cuda3std3__442_GLOBAL__N__b221dbe5_4_k_cu_cc01ba55_211516ignoreE,@object
	.size		_ZN40_INTERNAL_b221dbe5_4_k_cu_cc01ba55_211514cuda3std3__442_GLOBAL__N__b221dbe5_4_k_cu_cc01ba55_211516ignoreE,(_ZN40_INTERNAL_b221dbe5_4_k_cu_cc01ba55_211514cute7productE - _ZN40_INTERNAL_b221dbe5_4_k_cu_cc01ba55_211514cuda3std3__442_GLOBAL__N__b221dbe5_4_k_cu_cc01ba55_211516ignoreE)
_ZN40_INTERNAL_b221dbe5_4_k_cu_cc01ba55_211514cuda3std3__442_GLOBAL__N__b221dbe5_4_k_cu_cc01ba55_211516ignoreE:
	.zero		1
	.type		_ZN40_INTERNAL_b221dbe5_4_k_cu_cc01ba55_211514cute7productE,@object
	.size		_ZN40_INTERNAL_b221dbe5_4_k_cu_cc01ba55_211514cute7productE,(_ZN40_INTERNAL_b221dbe5_4_k_cu_cc01ba55_211514cuda3std3__45__cpo3endE - _ZN40_INTERNAL_b221dbe5_4_k_cu_cc01ba55_211514cute7productE)
_ZN40_INTERNAL_b221dbe5_4_k_cu_cc01ba55_211514cute7productE:
	.zero		1
	.type		_ZN40_INTERNAL_b221dbe5_4_k_cu_cc01ba55_211514cuda3std3__45__cpo3endE,@object
	.size		_ZN40_INTERNAL_b221dbe5_4_k_cu_cc01ba55_211514cuda3std3__45__cpo3endE,(_ZN40_INTERNAL_b221dbe5_4_k_cu_cc01ba55_211514cuda3std3__419piecewise_constructE - _ZN40_INTERNAL_b221dbe5_4_k_cu_cc01ba55_211514cuda3std3__45__cpo3endE)
_ZN40_INTERNAL_b221dbe5_4_k_cu_cc01ba55_211514cuda3std3__45__cpo3endE:
	.zero		1
	.type		_ZN40_INTERNAL_b221dbe5_4_k_cu_cc01ba55_211514cuda3std3__419piecewise_constructE,@object
	.size		_ZN40_INTERNAL_b221dbe5_4_k_cu_cc01ba55_211514cuda3std3__419piecewise_constructE,(_ZN40_INTERNAL_b221dbe5_4_k_cu_cc01ba55_211514cuda3std3__45__cpo4cendE - _ZN40_INTERNAL_b221dbe5_4_k_cu_cc01ba55_211514cuda3std3__419piecewise_constructE)
_ZN40_INTERNAL_b221dbe5_4_k_cu_cc01ba55_211514cuda3std3__419piecewise_constructE:
	.zero		1
	.type		_ZN40_INTERNAL_b221dbe5_4_k_cu_cc01ba55_211514cuda3std3__45__cpo4cendE,@object
	.size		_ZN40_INTERNAL_b221dbe5_4_k_cu_cc01ba55_211514cuda3std3__45__cpo4cendE,(_ZN40_INTERNAL_b221dbe5_4_k_cu_cc01ba55_211514cuda3std6ranges3__45__cpo4swapE - _ZN40_INTERNAL_b221dbe5_4_k_cu_cc01ba55_211514cuda3std3__45__cpo4cendE)
_ZN40_INTERNAL_b221dbe5_4_k_cu_cc01ba55_211514cuda3std3__45__cpo4cendE:
	.zero		1
	.type		_ZN40_INTERNAL_b221dbe5_4_k_cu_cc01ba55_211514cuda3std6ranges3__45__cpo4swapE,@object
	.size		_ZN40_INTERNAL_b221dbe5_4_k_cu_cc01ba55_211514cuda3std6ranges3__45__cpo4swapE,(.L_8 - _ZN40_INTERNAL_b221dbe5_4_k_cu_cc01ba55_211514cuda3std6ranges3__45__cpo4swapE)
_ZN40_INTERNAL_b221dbe5_4_k_cu_cc01ba55_211514cuda3std6ranges3__45__cpo4swapE:
	.zero		1
.L_8:


//--------------------- .nv.constant0._ZN7cutlass13device_kernelINS_4gemm6kernel13GemmUniversalIN4cute5tupleIJiiiiEEENS1_10collective13CollectiveMmaINS1_34MainloopSm90TmaGmmaWarpSpecializedILi7ENS5_IJNS4_1CILi2EEENSA_ILi4EEENSA_ILi1EEEEEENS1_35KernelTmaWarpSpecializedCooperativeEEENS5_IJNSA_ILi128EEESH_NSA_ILi32EEEEEEfNS5_IJlSD_lEEEfSK_NS4_8TiledMMAINS4_8MMA_AtomIJNS4_4SM904GMMA30MMA_64x128x8_F32TF32TF32_SS_TNILNSO_7ScaleInE1ELSQ_1EEEEEENS4_6LayoutINS5_IJSB_SD_SD_EEENS5_IJSD_NSA_ILi0EEESV_EEEEENS5_IJNS4_10UnderscoreESY_SY_EEEEENS4_23SM90_TMA_LOAD_MULTICASTENS4_14ComposedLayoutINS4_7SwizzleILi3ELi4ELi3EEENS4_18smem_ptr_flag_bitsILi32EEENST_INS5_IJNSA_ILi8EEESI_EEENS5_IJSI_SD_EEEEEEEvNS4_8identityES11_S1B_vS1C_EENS_8epilogue10collective6detail29Sm90TmaWarpSpecializedAdapterINS1F_15DefaultEpilogueIfSK_SK_NS1E_6thread17LinearCombinationIfLi1EffLNS1J_9ScaleType4KindE0ELNS_15FloatRoundStyleE2EfEENS1_15EpilogueDefaultEEEEEvvEEEEvNT_6ParamsE --------------------------
	.section	.nv.constant0._ZN7cutlass13device_kernelINS_4gemm6kernel13GemmUniversalIN4cute5tupleIJiiiiEEENS1_10collective13CollectiveMmaINS1_34MainloopSm90TmaGmmaWarpSpecializedILi7ENS5_IJNS4_1CILi2EEENSA_ILi4EEENSA_ILi1EEEEEENS1_35KernelTmaWarpSpecializedCooperativeEEENS5_IJNSA_ILi128EEESH_NSA_ILi32EEEEEEfNS5_IJlSD_lEEEfSK_NS4_8TiledMMAINS4_8MMA_AtomIJNS4_4SM904GMMA30MMA_64x128x8_F32TF32TF32_SS_TNILNSO_7ScaleInE1ELSQ_1EEEEEENS4_6LayoutINS5_IJSB_SD_SD_EEENS5_IJSD_NSA_ILi0EEESV_EEEEENS5_IJNS4_10UnderscoreESY_SY_EEEEENS4_23SM90_TMA_LOAD_MULTICASTENS4_14ComposedLayoutINS4_7SwizzleILi3ELi4ELi3EEENS4_18smem_ptr_flag_bitsILi32EEENST_INS5_IJNSA_ILi8EEESI_EEENS5_IJSI_SD_EEEEEEEvNS4_8identityES11_S1B_vS1C_EENS_8epilogue10collective6detail29Sm90TmaWarpSpecializedAdapterINS1F_15DefaultEpilogueIfSK_SK_NS1E_6thread17LinearCombinationIfLi1EffLNS1J_9ScaleType4KindE0ELNS_15FloatRoundStyleE2EfEENS1_15EpilogueDefaultEEEEEvvEEEEvNT_6ParamsE,"a",@progbits
	.sectionflags	@""
	.align	4
.nv.constant0._ZN7cutlass13device_kernelINS_4gemm6kernel13GemmUniversalIN4cute5tupleIJiiiiEEENS1_10collective13CollectiveMmaINS1_34MainloopSm90TmaGmmaWarpSpecializedILi7ENS5_IJNS4_1CILi2EEENSA_ILi4EEENSA_ILi1EEEEEENS1_35KernelTmaWarpSpecializedCooperativeEEENS5_IJNSA_ILi128EEESH_NSA_ILi32EEEEEEfNS5_IJlSD_lEEEfSK_NS4_8TiledMMAINS4_8MMA_AtomIJNS4_4SM904GMMA30MMA_64x128x8_F32TF32TF32_SS_TNILNSO_7ScaleInE1ELSQ_1EEEEEENS4_6LayoutINS5_IJSB_SD_SD_EEENS5_IJSD_NSA_ILi0EEESV_EEEEENS5_IJNS4_10UnderscoreESY_SY_EEEEENS4_23SM90_TMA_LOAD_MULTICASTENS4_14ComposedLayoutINS4_7SwizzleILi3ELi4ELi3EEENS4_18smem_ptr_flag_bitsILi32EEENST_INS5_IJNSA_ILi8EEESI_EEENS5_IJSI_SD_EEEEEEEvNS4_8identityES11_S1B_vS1C_EENS_8epilogue10collective6detail29Sm90TmaWarpSpecializedAdapterINS1F_15DefaultEpilogueIfSK_SK_NS1E_6thread17LinearCombinationIfLi1EffLNS1J_9ScaleType4KindE0ELNS_15FloatRoundStyleE2EfEENS1_15EpilogueDefaultEEEEEvvEEEEvNT_6ParamsE:
	.zero		1664


//--------------------- SYMBOLS --------------------------

	.type		.nv.reservedSmem.offset0,@object
	.size		.nv.reservedSmem.offset0,0x4
	.type		__assertfail,@function
